	.target	sm_90a

	.elftype	@"ET_EXEC"


//--------------------- .note.nv.tkinfo           --------------------------
	.section	.note.nv.tkinfo,"",@"SHT_NOTE"
	.sectionflags	@"SHF_NOTE_NV_TKINFO"
	.tkinfo
        /*0018*/ 	.word	0x00000002
        /*0030*/ 	.string	""
        /*0030*/ 	.string	"ptxas"
        /*0030*/ 	.string	"Cuda compilation tools, release 13.0, V13.0.88"
        /*0030*/ 	.string	"Build cuda_13.0.r13.0/compiler.36424714_0"
        /*0030*/ 	.string	"-arch sm_90a -m 64 "



//--------------------- .note.nv.cuinfo           --------------------------
	.section	.note.nv.cuinfo,"",@"SHT_NOTE"
	.sectionflags	@"SHF_NOTE_NV_CUINFO"
        /*0018*/ 	.short	0x0002
        /*001a*/ 	.short	0x005a
        /*001c*/ 	.short	0x0082
	.zero		2


//--------------------- .nv.info                  --------------------------
	.section	.nv.info,"",@"SHT_CUDA_INFO"
	.align	4


	//----- nvinfo : EIATTR_REGCOUNT
	.align		4
        /*0000*/ 	.byte	0x04, 0x2f
        /*0002*/ 	.short	(.L_12 - .L_11)
	.align		4
.L_11:
        /*0004*/ 	.word	index@(_ZN7cutlass13device_kernelINS_4gemm6kernel13GemmUniversalIN4cute5tupleIJiiiiEEENS1_10collective13CollectiveMmaINS1_37MainloopSm90TmaGmmaWarpSpecializedFP8ILi3ENS5_IJNS4_1CILi1EEESB_SB_EEENS1_35KernelTmaWarpSpecializedCooperativeEEENS5_IJNSA_ILi256EEENSA_ILi128EEESG_EEENS_12float_e4m3_tENS5_IJlSB_lEEESI_SJ_NS4_8TiledMMAINS4_8MMA_AtomIJNS4_4SM904GMMA31MMA_64x128x32_F32E4M3E4M3_SS_TNILNSN_7ScaleInE1ELSP_1EEEEEENS4_6LayoutINS5_IJNSA_ILi2EEESB_SB_EEENS5_IJSB_NSA_ILi0EEESV_EEEEENS5_IJNS4_10UnderscoreESY_SY_EEEEENS4_13SM90_TMA_LOADENS4_14ComposedLayoutINS4_7SwizzleILi3ELi4ELi3EEENS4_18smem_ptr_flag_bitsILi8EEENSS_INS5_IJNSA_ILi8EEESG_EEENS5_IJSG_SB_EEEEEEEvNS4_8identityES11_S1B_vS1C_EENS_8epilogue10collective6detail29Sm90TmaWarpSpecializedAdapterINS1F_15DefaultEpilogueISI_SJ_SJ_NS1E_6thread17LinearCombinationISI_Li1EffLNS1J_9ScaleType4KindE0ELNS_15FloatRoundStyleE2ESI_EENS1_15EpilogueDefaultEEEEEvvEEEEvNT_6ParamsE)
        /*0008*/ 	.word	0x000000a8


	//----- nvinfo : EIATTR_FRAME_SIZE
	.align		4
.L_12:
        /*000c*/ 	.byte	0x04, 0x11
        /*000e*/ 	.short	(.L_14 - .L_13)
	.align		4
.L_13:
        /*0010*/ 	.word	index@(_ZN7cutlass13device_kernelINS_4gemm6kernel13GemmUniversalIN4cute5tupleIJiiiiEEENS1_10collective13CollectiveMmaINS1_37MainloopSm90TmaGmmaWarpSpecializedFP8ILi3ENS5_IJNS4_1CILi1EEESB_SB_EEENS1_35KernelTmaWarpSpecializedCooperativeEEENS5_IJNSA_ILi256EEENSA_ILi128EEESG_EEENS_12float_e4m3_tENS5_IJlSB_lEEESI_SJ_NS4_8TiledMMAINS4_8MMA_AtomIJNS4_4SM904GMMA31MMA_64x128x32_F32E4M3E4M3_SS_TNILNSN_7ScaleInE1ELSP_1EEEEEENS4_6LayoutINS5_IJNSA_ILi2EEESB_SB_EEENS5_IJSB_NSA_ILi0EEESV_EEEEENS5_IJNS4_10UnderscoreESY_SY_EEEEENS4_13SM90_TMA_LOADENS4_14ComposedLayoutINS4_7SwizzleILi3ELi4ELi3EEENS4_18smem_ptr_flag_bitsILi8EEENSS_INS5_IJNSA_ILi8EEESG_EEENS5_IJSG_SB_EEEEEEEvNS4_8identityES11_S1B_vS1C_EENS_8epilogue10collective6detail29Sm90TmaWarpSpecializedAdapterINS1F_15DefaultEpilogueISI_SJ_SJ_NS1E_6thread17LinearCombinationISI_Li1EffLNS1J_9ScaleType4KindE0ELNS_15FloatRoundStyleE2ESI_EENS1_15EpilogueDefaultEEEEEvvEEEEvNT_6ParamsE)
        /*0014*/ 	.word	0x000000f0


	//----- nvinfo : EIATTR_MIN_STACK_SIZE
	.align		4
.L_14:
        /*0018*/ 	.byte	0x04, 0x12
        /*001a*/ 	.short	(.L_16 - .L_15)
	.align		4
.L_15:
        /*001c*/ 	.word	index@(_ZN7cutlass13device_kernelINS_4gemm6kernel13GemmUniversalIN4cute5tupleIJiiiiEEENS1_10collective13CollectiveMmaINS1_37MainloopSm90TmaGmmaWarpSpecializedFP8ILi3ENS5_IJNS4_1CILi1EEESB_SB_EEENS1_35KernelTmaWarpSpecializedCooperativeEEENS5_IJNSA_ILi256EEENSA_ILi128EEESG_EEENS_12float_e4m3_tENS5_IJlSB_lEEESI_SJ_NS4_8TiledMMAINS4_8MMA_AtomIJNS4_4SM904GMMA31MMA_64x128x32_F32E4M3E4M3_SS_TNILNSN_7ScaleInE1ELSP_1EEEEEENS4_6LayoutINS5_IJNSA_ILi2EEESB_SB_EEENS5_IJSB_NSA_ILi0EEESV_EEEEENS5_IJNS4_10UnderscoreESY_SY_EEEEENS4_13SM90_TMA_LOADENS4_14ComposedLayoutINS4_7SwizzleILi3ELi4ELi3EEENS4_18smem_ptr_flag_bitsILi8EEENSS_INS5_IJNSA_ILi8EEESG_EEENS5_IJSG_SB_EEEEEEEvNS4_8identityES11_S1B_vS1C_EENS_8epilogue10collective6detail29Sm90TmaWarpSpecializedAdapterINS1F_15DefaultEpilogueISI_SJ_SJ_NS1E_6thread17LinearCombinationISI_Li1EffLNS1J_9ScaleType4KindE0ELNS_15FloatRoundStyleE2ESI_EENS1_15EpilogueDefaultEEEEEvvEEEEvNT_6ParamsE)
        /*0020*/ 	.word	0x000000f0
.L_16:


//--------------------- .nv.compat                --------------------------
	.section	.nv.compat,"",@"SHT_CUDA_COMPAT_INFO"
	.align	4
        /*0000*/ 	.byte	0x02, 0x09, 0x01, 0x00, 0x02, 0x02, 0x04, 0x00, 0x02, 0x05, 0x05, 0x00, 0x03, 0x07, 0x01, 0x01
        /*0010*/ 	.byte	0x02, 0x03, 0x01, 0x00, 0x02, 0x06, 0x01, 0x00, 0x04, 0x0b, 0x08, 0x00, 0x00, 0x00, 0x00, 0x00
        /*0020*/ 	.byte	0x00, 0x00, 0x00, 0x00


//--------------------- .nv.info._ZN7cutlass13device_kernelINS_4gemm6kernel13GemmUniversalIN4cute5tupleIJiiiiEEENS1_10collective13CollectiveMmaINS1_37MainloopSm90TmaGmmaWarpSpecializedFP8ILi3ENS5_IJNS4_1CILi1EEESB_SB_EEENS1_35KernelTmaWarpSpecializedCooperativeEEENS5_IJNSA_ILi256EEENSA_ILi128EEESG_EEENS_12float_e4m3_tENS5_IJlSB_lEEESI_SJ_NS4_8TiledMMAINS4_8MMA_AtomIJNS4_4SM904GMMA31MMA_64x128x32_F32E4M3E4M3_SS_TNILNSN_7ScaleInE1ELSP_1EEEEEENS4_6LayoutINS5_IJNSA_ILi2EEESB_SB_EEENS5_IJSB_NSA_ILi0EEESV_EEEEENS5_IJNS4_10UnderscoreESY_SY_EEEEENS4_13SM90_TMA_LOADENS4_14ComposedLayoutINS4_7SwizzleILi3ELi4ELi3EEENS4_18smem_ptr_flag_bitsILi8EEENSS_INS5_IJNSA_ILi8EEESG_EEENS5_IJSG_SB_EEEEEEEvNS4_8identityES11_S1B_vS1C_EENS_8epilogue10collective6detail29Sm90TmaWarpSpecializedAdapterINS1F_15DefaultEpilogueISI_SJ_SJ_NS1E_6thread17LinearCombinationISI_Li1EffLNS1J_9ScaleType4KindE0ELNS_15FloatRoundStyleE2ESI_EENS1_15EpilogueDefaultEEEEEvvEEEEvNT_6ParamsE --------------------------
	.section	.nv.info._ZN7cutlass13device_kernelINS_4gemm6kernel13GemmUniversalIN4cute5tupleIJiiiiEEENS1_10collective13CollectiveMmaINS1_37MainloopSm90TmaGmmaWarpSpecializedFP8ILi3ENS5_IJNS4_1CILi1EEESB_SB_EEENS1_35KernelTmaWarpSpecializedCooperativeEEENS5_IJNSA_ILi256EEENSA_ILi128EEESG_EEENS_12float_e4m3_tENS5_IJlSB_lEEESI_SJ_NS4_8TiledMMAINS4_8MMA_AtomIJNS4_4SM904GMMA31MMA_64x128x32_F32E4M3E4M3_SS_TNILNSN_7ScaleInE1ELSP_1EEEEEENS4_6LayoutINS5_IJNSA_ILi2EEESB_SB_EEENS5_IJSB_NSA_ILi0EEESV_EEEEENS5_IJNS4_10UnderscoreESY_SY_EEEEENS4_13SM90_TMA_LOADENS4_14ComposedLayoutINS4_7SwizzleILi3ELi4ELi3EEENS4_18smem_ptr_flag_bitsILi8EEENSS_INS5_IJNSA_ILi8EEESG_EEENS5_IJSG_SB_EEEEEEEvNS4_8identityES11_S1B_vS1C_EENS_8epilogue10collective6detail29Sm90TmaWarpSpecializedAdapterINS1F_15DefaultEpilogueISI_SJ_SJ_NS1E_6thread17LinearCombinationISI_Li1EffLNS1J_9ScaleType4KindE0ELNS_15FloatRoundStyleE2ESI_EENS1_15EpilogueDefaultEEEEEvvEEEEvNT_6ParamsE,"",@"SHT_CUDA_INFO"
	.sectionflags	@""
	.align	4


	//----- nvinfo : EIATTR_CUDA_API_VERSION
	.align		4
        /*0000*/ 	.byte	0x04, 0x37
        /*0002*/ 	.short	(.L_18 - .L_17)
.L_17:
        /*0004*/ 	.word	0x00000082


	//----- nvinfo : EIATTR_KPARAM_INFO
	.align		4
.L_18:
        /*0008*/ 	.byte	0x04, 0x17
        /*000a*/ 	.short	(.L_20 - .L_19)
.L_19:
        /*000c*/ 	.word	0x00000000
        /*0010*/ 	.short	0x0000
        /*0012*/ 	.short	0x0070
        /*0014*/ 	.byte	0x00, 0xf0, 0x01, 0x10


	//----- nvinfo : EIATTR_SPARSE_MMA_MASK
	.align		4
.L_20:
        /*0018*/ 	.byte	0x03, 0x50
        /*001a*/ 	.short	0x0000


	//----- nvinfo : EIATTR_MAXREG_COUNT
	.align		4
        /*001c*/ 	.byte	0x03, 0x1b
        /*001e*/ 	.short	0x00a8


	//----- nvinfo : EIATTR_NUM_BARRIERS
	.align		4
        /*0020*/ 	.byte	0x02, 0x4c
        /*0022*/ 	.byte	0x01
	.zero		1


	//----- nvinfo : EIATTR_ANNOTATIONS
	.align		4
        /*0024*/ 	.byte	0x04, 0x55
        /*0026*/ 	.short	(.L_22 - .L_21)


	//   ....[0]....
.L_21:
        /*0028*/ 	.word	0x00000001
        /*002c*/ 	.byte	0x70, 0x05, 0x00, 0x00, 0x01, 0x00, 0x00, 0x00, 0x90, 0x05, 0x00, 0x00, 0x01, 0x00, 0x00, 0x00
        /* <DEDUP_REMOVED lines=185> */
        /*0bcc*/ 	.byte	0x10, 0x03, 0x01, 0x00


	//----- nvinfo : EIATTR_MERCURY_ISA_VERSION
	.align		4
.L_22:
        /*0bd0*/ 	.byte	0x03, 0x5f
        /*0bd2*/ 	.short	0x0101


	//----- nvinfo : EIATTR_INT_WARP_WIDE_INSTR_OFFSETS
	.align		4
        /*0bd4*/ 	.byte	0x04, 0x31
        /*0bd6*/ 	.short	(.L_24 - .L_23)


	//   ....[0]....
.L_23:
        /*0bd8*/ 	.word	0x00000440


	//   ....[1]....
        /*0bdc*/ 	.word	0x00000450


	//   ....[2]....
        /*0be0*/ 	.word	0x00000580


	//----- nvinfo : EIATTR_COOP_GROUP_MASK_REGIDS
	.align		4
.L_24:
        /*0be4*/ 	.byte	0x04, 0x29
        /*0be6*/ 	.short	(.L_26 - .L_25)


	//   ....[0]....
.L_25:
        /*0be8*/ 	.word	0xffffffff


	//   ....[1]....
        /*0bec*/ 	.word	0xffffffff


	//   ....[2]....
        /*0bf0*/ 	.word	0xffffffff


	//   ....[3]....
        /*0bf4*/ 	.word	0xffffffff


	//   ....[4]....
        /*0bf8*/ 	.word	0xffffffff


	//----- nvinfo : EIATTR_COOP_GROUP_INSTR_OFFSETS
	.align		4
.L_26:
        /*0bfc*/ 	.byte	0x04, 0x28
        /*0bfe*/ 	.short	(.L_28 - .L_27)


	//   ....[0]....
.L_27:
        /*0c00*/ 	.word	0x00000070


	//   ....[1]....
        /*0c04*/ 	.word	0x00000080


	//   ....[2]....
        /*0c08*/ 	.word	0x000001a0


	//   ....[3]....
        /*0c0c*/ 	.word	0x00000390


	//   ....[4]....
        /*0c10*/ 	.word	0x000012d0


	//----- nvinfo : EIATTR_REG_RECONFIG
	.align		4
.L_28:
        /*0c14*/ 	.byte	0x01, 0x54
	.zero		2


	//----- nvinfo : EIATTR_MBARRIER_INSTR_OFFSETS
	.align		4
        /*0c18*/ 	.byte	0x04, 0x39
        /*0c1a*/ 	.short	(.L_30 - .L_29)


	//   ....[0]....
.L_29:
        /*0c1c*/ 	.word	0x00000320
        /*0c20*/ 	.word	0x000000ff
        /*0c24*/ 	.word	0x00000000
        /*0c28*/ 	.short	0x0100
        /*0c2a*/ 	.byte	0x09
	.zero		1


	//   ....[1]....
        /*0c2c*/ 	.word	0x00000330
        /*0c30*/ 	.word	0x000000ff
        /*0c34*/ 	.word	0x00000018
        /*0c38*/ 	.short	0x0100
        /*0c3a*/ 	.byte	0x09
	.zero		1


	//   ....[2]....
        /*0c3c*/ 	.word	0x00000340
        /*0c40*/ 	.word	0x000000ff
        /*0c44*/ 	.word	0x00000008
        /*0c48*/ 	.short	0x0100
        /*0c4a*/ 	.byte	0x09
	.zero		1


	//   ....[3]....
        /*0c4c*/ 	.word	0x00000350
        /*0c50*/ 	.word	0x000000ff
        /*0c54*/ 	.word	0x00000020
        /*0c58*/ 	.short	0x0100
        /*0c5a*/ 	.byte	0x09
	.zero		1


	//   ....[4]....
        /*0c5c*/ 	.word	0x00000360
        /*0c60*/ 	.word	0x000000ff
        /*0c64*/ 	.word	0x00000010
        /*0c68*/ 	.short	0x0100
        /*0c6a*/ 	.byte	0x09
	.zero		1


	//   ....[5]....
        /*0c6c*/ 	.word	0x00000370
        /*0c70*/ 	.word	0x000000ff
        /*0c74*/ 	.word	0x00000028
        /*0c78*/ 	.short	0x0100
        /*0c7a*/ 	.byte	0x09
	.zero		1


	//   ....[6]....
        /*0c7c*/ 	.word	0x000005b0
        /*0c80*/ 	.word	0x000000ff
        /*0c84*/ 	.word	0x00000040
        /*0c88*/ 	.short	0x0100
        /*0c8a*/ 	.byte	0x06
	.zero		1


	//   ....[7]....
        /*0c8c*/ 	.word	0x000005c0
        /*0c90*/ 	.word	0x000000ff
        /*0c94*/ 	.word	0x00000048
        /*0c98*/ 	.short	0x0100
        /*0c9a*/ 	.byte	0x06
	.zero		1


	//   ....[8]....
        /*0c9c*/ 	.word	0x00001ad0
        /*0ca0*/ 	.word	0x000000ff
        /*0ca4*/ 	.word	0x00000000
        /*0ca8*/ 	.short	0x010a
        /*0caa*/ 	.byte	0x06
	.zero		1


	//   ....[9]....
        /*0cac*/ 	.word	0x00001b10
        /*0cb0*/ 	.word	0x000000ff
        /*0cb4*/ 	.word	0x00000000
        /*0cb8*/ 	.short	0x010a
        /*0cba*/ 	.byte	0x06
	.zero		1


	//   ....[10]....
        /*0cbc*/ 	.word	0x00002e80
        /*0cc0*/ 	.word	0x000000ff
        /*0cc4*/ 	.word	0x00000000
        /*0cc8*/ 	.short	0x010a
        /*0cca*/ 	.byte	0x10
	.zero		1


	//   ....[11]....
        /*0ccc*/ 	.word	0x00002ec0
        /*0cd0*/ 	.word	0x000000ff
        /*0cd4*/ 	.word	0x00000000
        /*0cd8*/ 	.short	0x010a
        /*0cda*/ 	.byte	0x10
	.zero		1


	//   ....[12]....
        /*0cdc*/ 	.word	0x00004020
        /*0ce0*/ 	.word	0x000000ff
        /*0ce4*/ 	.word	0x00000000
        /*0ce8*/ 	.short	0x0101
        /*0cea*/ 	.byte	0x08
	.zero		1


	//   ....[13]....
        /*0cec*/ 	.word	0x000051b0
        /*0cf0*/ 	.word	0x000000ff
        /*0cf4*/ 	.word	0x00000000
        /*0cf8*/ 	.short	0x0101
        /*0cfa*/ 	.byte	0x08
	.zero		1


	//   ....[14]....
        /*0cfc*/ 	.word	0x0000f5c0
        /*0d00*/ 	.word	0x0000000d
        /*0d04*/ 	.word	0x00000018
        /*0d08*/ 	.short	0x010a
        /*0d0a*/ 	.byte	0x3f
	.zero		1


	//   ....[15]....
        /*0d0c*/ 	.word	0x0000f980
        /*0d10*/ 	.word	0x00000004
        /*0d14*/ 	.word	0x00000048
        /*0d18*/ 	.short	0x0101
        /*0d1a*/ 	.byte	0x3f
	.zero		1


	//   ....[16]....
        /*0d1c*/ 	.word	0x000100f0
        /*0d20*/ 	.word	0x00000007
        /*0d24*/ 	.word	0x00000000
        /*0d28*/ 	.short	0x010a
        /*0d2a*/ 	.byte	0x3f
	.zero		1


	//   ....[17]....
        /*0d2c*/ 	.word	0x00010170
        /*0d30*/ 	.word	0x00000009
        /*0d34*/ 	.word	0x00000000
        /*0d38*/ 	.short	0x010a
        /*0d3a*/ 	.byte	0x3f
	.zero		1


	//   ....[18]....
        /*0d3c*/ 	.word	0x00010200
        /*0d40*/ 	.word	0x00000003
        /*0d44*/ 	.word	0x00000000
        /*0d48*/ 	.short	0x010a
        /*0d4a*/ 	.byte	0x3f
	.zero		1


	//   ....[19]....
        /*0d4c*/ 	.word	0x00010270
        /*0d50*/ 	.word	0x00000003
        /*0d54*/ 	.word	0x00000000
        /*0d58*/ 	.short	0x010a
        /*0d5a*/ 	.byte	0x3f
	.zero		1


	//   ....[20]....
        /*0d5c*/ 	.word	0x000102e0
        /*0d60*/ 	.word	0x00000000
        /*0d64*/ 	.word	0x00000000
        /*0d68*/ 	.short	0x010a
        /*0d6a*/ 	.byte	0x3f
	.zero		1


	//   ....[21]....
        /*0d6c*/ 	.word	0x000103c0
        /*0d70*/ 	.word	0x0000000d
        /*0d74*/ 	.word	0x00000018
        /*0d78*/ 	.short	0x010a
        /*0d7a*/ 	.byte	0x3f
	.zero		1


	//   ....[22]....
        /*0d7c*/ 	.word	0x000104a0
        /*0d80*/ 	.word	0x00000007
        /*0d84*/ 	.word	0x00000000
        /*0d88*/ 	.short	0x010a
        /*0d8a*/ 	.byte	0x3f
	.zero		1


	//   ....[23]....
        /*0d8c*/ 	.word	0x000104f0
        /*0d90*/ 	.word	0x00000009
        /*0d94*/ 	.word	0x00000000
        /*0d98*/ 	.short	0x010a
        /*0d9a*/ 	.byte	0x3f
	.zero		1


	//----- nvinfo : EIATTR_NUM_MBARRIERS
	.align		4
.L_30:
        /*0d9c*/ 	.byte	0x03, 0x38
        /*0d9e*/ 	.short	0x0008


	//----- nvinfo : EIATTR_EXIT_INSTR_OFFSETS
	.align		4
        /*0da0*/ 	.byte	0x04, 0x1c
        /*0da2*/ 	.short	(.L_32 - .L_31)


	//   ....[0]....
.L_31:
        /*0da4*/ 	.word	0x00000620


	//   ....[1]....
        /*0da8*/ 	.word	0x00000f70


	//   ....[2]....
        /*0dac*/ 	.word	0x0000ec00


	//   ....[3]....
        /*0db0*/ 	.word	0x0000f250


	//   ....[4]....
        /*0db4*/ 	.word	0x00010250


	//----- nvinfo : EIATTR_MAX_THREADS
	.align		4
.L_32:
        /*0db8*/ 	.byte	0x04, 0x05
        /*0dba*/ 	.short	(.L_34 - .L_33)
.L_33:
        /*0dbc*/ 	.word	0x00000180
        /*0dc0*/ 	.word	0x00000001
        /*0dc4*/ 	.word	0x00000001


	//----- nvinfo : EIATTR_CRS_STACK_SIZE
	.align		4
.L_34:
        /*0dc8*/ 	.byte	0x04, 0x1e
        /*0dca*/ 	.short	(.L_36 - .L_35)
.L_35:
        /*0dcc*/ 	.word	0x00000000


	//----- nvinfo : EIATTR_CBANK_PARAM_SIZE
	.align		4
.L_36:
        /*0dd0*/ 	.byte	0x03, 0x19
        /*0dd2*/ 	.short	0x0470


	//----- nvinfo : EIATTR_PARAM_CBANK
	.align		4
        /*0dd4*/ 	.byte	0x04, 0x0a
        /*0dd6*/ 	.short	(.L_38 - .L_37)
	.align		4
.L_37:
        /*0dd8*/ 	.word	index@(.nv.constant0._ZN7cutlass13device_kernelINS_4gemm6kernel13GemmUniversalIN4cute5tupleIJiiiiEEENS1_10collective13CollectiveMmaINS1_37MainloopSm90TmaGmmaWarpSpecializedFP8ILi3ENS5_IJNS4_1CILi1EEESB_SB_EEENS1_35KernelTmaWarpSpecializedCooperativeEEENS5_IJNSA_ILi256EEENSA_ILi128EEESG_EEENS_12float_e4m3_tENS5_IJlSB_lEEESI_SJ_NS4_8TiledMMAINS4_8MMA_AtomIJNS4_4SM904GMMA31MMA_64x128x32_F32E4M3E4M3_SS_TNILNSN_7ScaleInE1ELSP_1EEEEEENS4_6LayoutINS5_IJNSA_ILi2EEESB_SB_EEENS5_IJSB_NSA_ILi0EEESV_EEEEENS5_IJNS4_10UnderscoreESY_SY_EEEEENS4_13SM90_TMA_LOADENS4_14ComposedLayoutINS4_7SwizzleILi3ELi4ELi3EEENS4_18smem_ptr_flag_bitsILi8EEENSS_INS5_IJNSA_ILi8EEESG_EEENS5_IJSG_SB_EEEEEEEvNS4_8identityES11_S1B_vS1C_EENS_8epilogue10collective6detail29Sm90TmaWarpSpecializedAdapterINS1F_15DefaultEpilogueISI_SJ_SJ_NS1E_6thread17LinearCombinationISI_Li1EffLNS1J_9ScaleType4KindE0ELNS_15FloatRoundStyleE2ESI_EENS1_15EpilogueDefaultEEEEEvvEEEEvNT_6ParamsE)
        /*0ddc*/ 	.short	0x0210
        /*0dde*/ 	.short	0x0470


	//----- nvinfo : EIATTR_SW_WAR
	.align		4
.L_38:
        /*0de0*/ 	.byte	0x04, 0x36
        /*0de2*/ 	.short	(.L_40 - .L_39)
.L_39:
        /*0de4*/ 	.word	0x00000008
.L_40:


//--------------------- .nv.callgraph             --------------------------
	.section	.nv.callgraph,"",@"SHT_CUDA_CALLGRAPH"
	.align	4
	.sectionentsize	8
	.align		4
        /*0000*/ 	.word	0x00000000
	.align		4
        /*0004*/ 	.word	0xffffffff
	.align		4
        /*0008*/ 	.word	0x00000000
	.align		4
        /*000c*/ 	.word	0xfffffffe
	.align		4
        /*0010*/ 	.word	0x00000000
	.align		4
        /*0014*/ 	.word	0xfffffffd
	.align		4
        /*0018*/ 	.word	0x00000000
	.align		4
        /*001c*/ 	.word	0xfffffffc


//--------------------- .nv.constant4             --------------------------
	.section	.nv.constant4,"a",@progbits
	.align	8
	.align		8
.nv.constant4:
        /*0000*/ 	.dword	_ZN40_INTERNAL_d7362e58_4_k_cu_487a287a_259034cuda3std3__45__cpo5beginE
	.align		8
        /*0008*/ 	.dword	_ZN40_INTERNAL_d7362e58_4_k_cu_487a287a_259034cuda3std3__45__cpo3endE
	.align		8
        /*0010*/ 	.dword	_ZN40_INTERNAL_d7362e58_4_k_cu_487a287a_259034cuda3std3__45__cpo6cbeginE
	.align		8
        /*0018*/ 	.dword	_ZN40_INTERNAL_d7362e58_4_k_cu_487a287a_259034cuda3std3__45__cpo4cendE
	.align		8
        /*0020*/ 	.dword	_ZN40_INTERNAL_d7362e58_4_k_cu_487a287a_259034cuda3std3__442_GLOBAL__N__d7362e58_4_k_cu_487a287a_259036ignoreE
	.align		8
        /*0028*/ 	.dword	_ZN40_INTERNAL_d7362e58_4_k_cu_487a287a_259034cuda3std3__419piecewise_constructE
	.align		8
        /*0030*/ 	.dword	_ZN40_INTERNAL_d7362e58_4_k_cu_487a287a_259034cuda3std3__48in_placeE
	.align		8
        /*0038*/ 	.dword	_ZN40_INTERNAL_d7362e58_4_k_cu_487a287a_259034cuda3std6ranges3__45__cpo4swapE
	.align		8
        /*0040*/ 	.dword	_ZN40_INTERNAL_d7362e58_4_k_cu_487a287a_259034cuda3std6ranges3__45__cpo9iter_moveE
	.align		8
        /*0048*/ 	.dword	_ZN40_INTERNAL_d7362e58_4_k_cu_487a287a_259034cute7productE
	.align		8
        /*0050*/ 	.dword	_ZN40_INTERNAL_d7362e58_4_k_cu_487a287a_259034cute1_E


//--------------------- .text._ZN7cutlass13device_kernelINS_4gemm6kernel13GemmUniversalIN4cute5tupleIJiiiiEEENS1_10collective13CollectiveMmaINS1_37MainloopSm90TmaGmmaWarpSpecializedFP8ILi3ENS5_IJNS4_1CILi1EEESB_SB_EEENS1_35KernelTmaWarpSpecializedCooperativeEEENS5_IJNSA_ILi256EEENSA_ILi128EEESG_EEENS_12float_e4m3_tENS5_IJlSB_lEEESI_SJ_NS4_8TiledMMAINS4_8MMA_AtomIJNS4_4SM904GMMA31MMA_64x128x32_F32E4M3E4M3_SS_TNILNSN_7ScaleInE1ELSP_1EEEEEENS4_6LayoutINS5_IJNSA_ILi2EEESB_SB_EEENS5_IJSB_NSA_ILi0EEESV_EEEEENS5_IJNS4_10UnderscoreESY_SY_EEEEENS4_13SM90_TMA_LOADENS4_14ComposedLayoutINS4_7SwizzleILi3ELi4ELi3EEENS4_18smem_ptr_flag_bitsILi8EEENSS_INS5_IJNSA_ILi8EEESG_EEENS5_IJSG_SB_EEEEEEEvNS4_8identityES11_S1B_vS1C_EENS_8epilogue10collective6detail29Sm90TmaWarpSpecializedAdapterINS1F_15DefaultEpilogueISI_SJ_SJ_NS1E_6thread17LinearCombinationISI_Li1EffLNS1J_9ScaleType4KindE0ELNS_15FloatRoundStyleE2ESI_EENS1_15EpilogueDefaultEEEEEvvEEEEvNT_6ParamsE --------------------------
	.section	.text._ZN7cutlass13device_kernelINS_4gemm6kernel13GemmUniversalIN4cute5tupleIJiiiiEEENS1_10collective13CollectiveMmaINS1_37MainloopSm90TmaGmmaWarpSpecializedFP8ILi3ENS5_IJNS4_1CILi1EEESB_SB_EEENS1_35KernelTmaWarpSpecializedCooperativeEEENS5_IJNSA_ILi256EEENSA_ILi128EEESG_EEENS_12float_e4m3_tENS5_IJlSB_lEEESI_SJ_NS4_8TiledMMAINS4_8MMA_AtomIJNS4_4SM904GMMA31MMA_64x128x32_F32E4M3E4M3_SS_TNILNSN_7ScaleInE1ELSP_1EEEEEENS4_6LayoutINS5_IJNSA_ILi2EEESB_SB_EEENS5_IJSB_NSA_ILi0EEESV_EEEEENS5_IJNS4_10UnderscoreESY_SY_EEEEENS4_13SM90_TMA_LOADENS4_14ComposedLayoutINS4_7SwizzleILi3ELi4ELi3EEENS4_18smem_ptr_flag_bitsILi8EEENSS_INS5_IJNSA_ILi8EEESG_EEENS5_IJSG_SB_EEEEEEEvNS4_8identityES11_S1B_vS1C_EENS_8epilogue10collective6detail29Sm90TmaWarpSpecializedAdapterINS1F_15DefaultEpilogueISI_SJ_SJ_NS1E_6thread17LinearCombinationISI_Li1EffLNS1J_9ScaleType4KindE0ELNS_15FloatRoundStyleE2ESI_EENS1_15EpilogueDefaultEEEEEvvEEEEvNT_6ParamsE,"ax",@progbits
	.align	128
.text._ZN7cutlass13device_kernelINS_4gemm6kernel13GemmUniversalIN4cute5tupleIJiiiiEEENS1_10collective13CollectiveMmaINS1_37MainloopSm90TmaGmmaWarpSpecializedFP8ILi3ENS5_IJNS4_1CILi1EEESB_SB_EEENS1_35KernelTmaWarpSpecializedCooperativeEEENS5_IJNSA_ILi256EEENSA_ILi128EEESG_EEENS_12float_e4m3_tENS5_IJlSB_lEEESI_SJ_NS4_8TiledMMAINS4_8MMA_AtomIJNS4_4SM904GMMA31MMA_64x128x32_F32E4M3E4M3_SS_TNILNSN_7ScaleInE1ELSP_1EEEEEENS4_6LayoutINS5_IJNSA_ILi2EEESB_SB_EEENS5_IJSB_NSA_ILi0EEESV_EEEEENS5_IJNS4_10UnderscoreESY_SY_EEEEENS4_13SM90_TMA_LOADENS4_14ComposedLayoutINS4_7SwizzleILi3ELi4ELi3EEENS4_18smem_ptr_flag_bitsILi8EEENSS_INS5_IJNSA_ILi8EEESG_EEENS5_IJSG_SB_EEEEEEEvNS4_8identityES11_S1B_vS1C_EENS_8epilogue10collective6detail29Sm90TmaWarpSpecializedAdapterINS1F_15DefaultEpilogueISI_SJ_SJ_NS1E_6thread17LinearCombinationISI_Li1EffLNS1J_9ScaleType4KindE0ELNS_15FloatRoundStyleE2ESI_EENS1_15EpilogueDefaultEEEEEvvEEEEvNT_6ParamsE:
        .type           _ZN7cutlass13device_kernelINS_4gemm6kernel13GemmUniversalIN4cute5tupleIJiiiiEEENS1_10collective13CollectiveMmaINS1_37MainloopSm90TmaGmmaWarpSpecializedFP8ILi3ENS5_IJNS4_1CILi1EEESB_SB_EEENS1_35KernelTmaWarpSpecializedCooperativeEEENS5_IJNSA_ILi256EEENSA_ILi128EEESG_EEENS_12float_e4m3_tENS5_IJlSB_lEEESI_SJ_NS4_8TiledMMAINS4_8MMA_AtomIJNS4_4SM904GMMA31MMA_64x128x32_F32E4M3E4M3_SS_TNILNSN_7ScaleInE1ELSP_1EEEEEENS4_6LayoutINS5_IJNSA_ILi2EEESB_SB_EEENS5_IJSB_NSA_ILi0EEESV_EEEEENS5_IJNS4_10UnderscoreESY_SY_EEEEENS4_13SM90_TMA_LOADENS4_14ComposedLayoutINS4_7SwizzleILi3ELi4ELi3EEENS4_18smem_ptr_flag_bitsILi8EEENSS_INS5_IJNSA_ILi8EEESG_EEENS5_IJSG_SB_EEEEEEEvNS4_8identityES11_S1B_vS1C_EENS_8epilogue10collective6detail29Sm90TmaWarpSpecializedAdapterINS1F_15DefaultEpilogueISI_SJ_SJ_NS1E_6thread17LinearCombinationISI_Li1EffLNS1J_9ScaleType4KindE0ELNS_15FloatRoundStyleE2ESI_EENS1_15EpilogueDefaultEEEEEvvEEEEvNT_6ParamsE,@function
        .size           _ZN7cutlass13device_kernelINS_4gemm6kernel13GemmUniversalIN4cute5tupleIJiiiiEEENS1_10collective13CollectiveMmaINS1_37MainloopSm90TmaGmmaWarpSpecializedFP8ILi3ENS5_IJNS4_1CILi1EEESB_SB_EEENS1_35KernelTmaWarpSpecializedCooperativeEEENS5_IJNSA_ILi256EEENSA_ILi128EEESG_EEENS_12float_e4m3_tENS5_IJlSB_lEEESI_SJ_NS4_8TiledMMAINS4_8MMA_AtomIJNS4_4SM904GMMA31MMA_64x128x32_F32E4M3E4M3_SS_TNILNSN_7ScaleInE1ELSP_1EEEEEENS4_6LayoutINS5_IJNSA_ILi2EEESB_SB_EEENS5_IJSB_NSA_ILi0EEESV_EEEEENS5_IJNS4_10UnderscoreESY_SY_EEEEENS4_13SM90_TMA_LOADENS4_14ComposedLayoutINS4_7SwizzleILi3ELi4ELi3EEENS4_18smem_ptr_flag_bitsILi8EEENSS_INS5_IJNSA_ILi8EEESG_EEENS5_IJSG_SB_EEEEEEEvNS4_8identityES11_S1B_vS1C_EENS_8epilogue10collective6detail29Sm90TmaWarpSpecializedAdapterINS1F_15DefaultEpilogueISI_SJ_SJ_NS1E_6thread17LinearCombinationISI_Li1EffLNS1J_9ScaleType4KindE0ELNS_15FloatRoundStyleE2ESI_EENS1_15EpilogueDefaultEEEEEvvEEEEvNT_6ParamsE,(.L_x_327 - _ZN7cutlass13device_kernelINS_4gemm6kernel13GemmUniversalIN4cute5tupleIJiiiiEEENS1_10collective13CollectiveMmaINS1_37MainloopSm90TmaGmmaWarpSpecializedFP8ILi3ENS5_IJNS4_1CILi1EEESB_SB_EEENS1_35KernelTmaWarpSpecializedCooperativeEEENS5_IJNSA_ILi256EEENSA_ILi128EEESG_EEENS_12float_e4m3_tENS5_IJlSB_lEEESI_SJ_NS4_8TiledMMAINS4_8MMA_AtomIJNS4_4SM904GMMA31MMA_64x128x32_F32E4M3E4M3_SS_TNILNSN_7ScaleInE1ELSP_1EEEEEENS4_6LayoutINS5_IJNSA_ILi2EEESB_SB_EEENS5_IJSB_NSA_ILi0EEESV_EEEEENS5_IJNS4_10UnderscoreESY_SY_EEEEENS4_13SM90_TMA_LOADENS4_14ComposedLayoutINS4_7SwizzleILi3ELi4ELi3EEENS4_18smem_ptr_flag_bitsILi8EEENSS_INS5_IJNSA_ILi8EEESG_EEENS5_IJSG_SB_EEEEEEEvNS4_8identityES11_S1B_vS1C_EENS_8epilogue10collective6detail29Sm90TmaWarpSpecializedAdapterINS1F_15DefaultEpilogueISI_SJ_SJ_NS1E_6thread17LinearCombinationISI_Li1EffLNS1J_9ScaleType4KindE0ELNS_15FloatRoundStyleE2ESI_EENS1_15EpilogueDefaultEEEEEvvEEEEvNT_6ParamsE)
        .other          _ZN7cutlass13device_kernelINS_4gemm6kernel13GemmUniversalIN4cute5tupleIJiiiiEEENS1_10collective13CollectiveMmaINS1_37MainloopSm90TmaGmmaWarpSpecializedFP8ILi3ENS5_IJNS4_1CILi1EEESB_SB_EEENS1_35KernelTmaWarpSpecializedCooperativeEEENS5_IJNSA_ILi256EEENSA_ILi128EEESG_EEENS_12float_e4m3_tENS5_IJlSB_lEEESI_SJ_NS4_8TiledMMAINS4_8MMA_AtomIJNS4_4SM904GMMA31MMA_64x128x32_F32E4M3E4M3_SS_TNILNSN_7ScaleInE1ELSP_1EEEEEENS4_6LayoutINS5_IJNSA_ILi2EEESB_SB_EEENS5_IJSB_NSA_ILi0EEESV_EEEEENS5_IJNS4_10UnderscoreESY_SY_EEEEENS4_13SM90_TMA_LOADENS4_14ComposedLayoutINS4_7SwizzleILi3ELi4ELi3EEENS4_18smem_ptr_flag_bitsILi8EEENSS_INS5_IJNSA_ILi8EEESG_EEENS5_IJSG_SB_EEEEEEEvNS4_8identityES11_S1B_vS1C_EENS_8epilogue10collective6detail29Sm90TmaWarpSpecializedAdapterINS1F_15DefaultEpilogueISI_SJ_SJ_NS1E_6thread17LinearCombinationISI_Li1EffLNS1J_9ScaleType4KindE0ELNS_15FloatRoundStyleE2ESI_EENS1_15EpilogueDefaultEEEEEvvEEEEvNT_6ParamsE,@"STO_CUDA_ENTRY STV_DEFAULT"
_ZN7cutlass13device_kernelINS_4gemm6kernel13GemmUniversalIN4cute5tupleIJiiiiEEENS1_10collective13CollectiveMmaINS1_37MainloopSm90TmaGmmaWarpSpecializedFP8ILi3ENS5_IJNS4_1CILi1EEESB_SB_EEENS1_35KernelTmaWarpSpecializedCooperativeEEENS5_IJNSA_ILi256EEENSA_ILi128EEESG_EEENS_12float_e4m3_tENS5_IJlSB_lEEESI_SJ_NS4_8TiledMMAINS4_8MMA_AtomIJNS4_4SM904GMMA31MMA_64x128x32_F32E4M3E4M3_SS_TNILNSN_7ScaleInE1ELSP_1EEEEEENS4_6LayoutINS5_IJNSA_ILi2EEESB_SB_EEENS5_IJSB_NSA_ILi0EEESV_EEEEENS5_IJNS4_10UnderscoreESY_SY_EEEEENS4_13SM90_TMA_LOADENS4_14ComposedLayoutINS4_7SwizzleILi3ELi4ELi3EEENS4_18smem_ptr_flag_bitsILi8EEENSS_INS5_IJNSA_ILi8EEESG_EEENS5_IJSG_SB_EEEEEEEvNS4_8identityES11_S1B_vS1C_EENS_8epilogue10collective6detail29Sm90TmaWarpSpecializedAdapterINS1F_15DefaultEpilogueISI_SJ_SJ_NS1E_6thread17LinearCombinationISI_Li1EffLNS1J_9ScaleType4KindE0ELNS_15FloatRoundStyleE2ESI_EENS1_15EpilogueDefaultEEEEEvvEEEEvNT_6ParamsE:
[----:B------:R-:W0:Y:S02]  /*0000*/  LDC R1, c[0x0][0x28] ;  /* 0x00000a00ff017b82 */ /* 0x000e240000000800 */
[----:B0-----:R-:W-:Y:S01]  /*0010*/  VIADD R1, R1, 0xffffff10 ;  /* 0xffffff1001017836 */ /* 0x001fe20000000000 */
[----:B------:R-:W0:Y:S01]  /*0020*/  S2R R2, SR_TID.X ;  /* 0x0000000000027919 */ /* 0x000e220000002100 */
[----:B------:R-:W-:Y:S01]  /*0030*/  ELECT P0, URZ, PT ;  /* 0x00000000003f782f */ /* 0x000fe20003800000 */
[----:B------:R-:W-:Y:S01]  /*0040*/  BSSY B0, `(.L_x_0) ;  /* 0x0000015000007945 */ /* 0x000fe20003800000 */
[--C-:B0-----:R-:W-:Y:S02]  /*0050*/  SHF.R.U32.HI R0, RZ, 0x5, R2.reuse ;  /* 0x00000005ff007819 */ /* 0x101fe40000011602 */
[----:B------:R-:W-:-:S03]  /*0060*/  SHF.R.U32.HI R2, RZ, 0x7, R2 ;  /* 0x00000007ff027819 */ /* 0x000fc60000011602 */
[----:B------:R-:W0:Y:S04]  /*0070*/  SHFL.IDX PT, R3, R0, RZ, 0x1f ;  /* 0x00001fff00037589 */ /* 0x000e2800000e0000 */
[----:B------:R-:W1:Y:S01]  /*0080*/  SHFL.IDX PT, R2, R2, RZ, 0x1f ;  /* 0x00001fff02027589 */ /* 0x000e6200000e0000 */
[----:B0-----:R-:W-:Y:S02]  /*0090*/  R2UR UR4, R3 ;  /* 0x00000000030472ca */ /* 0x001fe400000e0000 */
[----:B-1----:R-:W-:-:S11]  /*00a0*/  R2UR UR6, R2 ;  /* 0x00000000020672ca */ /* 0x002fd600000e0000 */
[----:B------:R-:W-:Y:S02]  /*00b0*/  USHF.R.S32.HI UR5, URZ, 0x1f, UR4 ;  /* 0x0000001f3f057899 */ /* 0x000fe40008011404 */
[----:B------:R-:W-:Y:S02]  /*00c0*/  ISETP.NE.OR P0, PT, RZ, UR4, !P0 ;  /* 0x00000004ff007c0c */ /* 0x000fe4000c705670 */
[----:B------:R-:W-:-:S04]  /*00d0*/  ULEA.HI UR5, UR5, UR4, URZ, 0x2 ;  /* 0x0000000405057291 */ /* 0x000fc8000f8f103f */
[----:B------:R-:W-:-:S04]  /*00e0*/  ULOP3.LUT UR5, UR5, 0xfffffffc, URZ, 0xc0, !UPT ;  /* 0xfffffffc05057892 */ /* 0x000fc8000f8ec03f */
[----:B------:R-:W-:-:S03]  /*00f0*/  UIADD3 UR8, UR4, -UR5, URZ ;  /* 0x8000000504087290 */ /* 0x000fc6000fffe03f */
[----:B------:R-:W-:Y:S09]  /*0100*/  @P0 BRA `(.L_x_1) ;  /* 0x0000000000200947 */ /* 0x000ff20003800000 */
[----:B------:R-:W-:Y:S02]  /*0110*/  ULDC.64 UR4, c[0x0][0x198] ;  /* 0x0000660000047ab9 */ /* 0x000fe40000000a00 */
[----:B------:R-:W-:Y:S02]  /*0120*/  UIADD3 UR10, UP0, UR4, 0xf0, URZ ;  /* 0x000000f0040a7890 */ /* 0x000fe4000ff1e03f */
[----:B------:R-:W-:Y:S02]  /*0130*/  UIADD3 UR4, UP1, UR4, 0x1f0, URZ ;  /* 0x000001f004047890 */ /* 0x000fe4000ff3e03f */
[----:B------:R-:W-:Y:S02]  /*0140*/  UIADD3.X UR11, URZ, UR5, URZ, UP0, !UPT ;  /* 0x000000053f0b7290 */ /* 0x000fe400087fe43f */
[----:B------:R-:W-:-:S07]  /*0150*/  UIADD3.X UR5, URZ, UR5, URZ, UP1, !UPT ;  /* 0x000000053f057290 */ /* 0x000fce0008ffe43f */
[----:B------:R0:W-:Y:S02]  /*0160*/  UTMACCTL.PF [UR10] ;  /* 0x000000000a0079b9 */ /* 0x0001e40008040000 */
[----:B------:R0:W-:Y:S02]  /*0170*/  UTMACCTL.PF [UR4] ;  /* 0x00000000040079b9 */ /* 0x0001e40008040000 */
[----:B0-----:R-:W-:Y:S01]  /*0180*/  NOP ;  /* 0x0000000000007918 */ /* 0x001fe20000000000 */
.L_x_1:
[----:B------:R-:W-:Y:S05]  /*0190*/  BSYNC B0 ;  /* 0x0000000000007941 */ /* 0x000fea0003800000 */
.L_x_0:
[----:B------:R-:W0:Y:S01]  /*01a0*/  SHFL.IDX PT, R2, R0, RZ, 0x1f ;  /* 0x00001fff00027589 */ /* 0x000e2200000e0000 */
[----:B------:R-:W-:Y:S01]  /*01b0*/  UISETP.NE.AND UP0, UPT, UR8, 0x3, UPT ;  /* 0x000000030800788c */ /* 0x000fe2000bf05270 */
[----:B------:R-:W-:Y:S01]  /*01c0*/  ISETP.NE.AND P1, PT, RZ, UR6, PT ;  /* 0x00000006ff007c0c */ /* 0x000fe2000bf25270 */
[----:B------:R-:W-:Y:S02]  /*01d0*/  UIADD3 UR10, UR6, -0x1, URZ ;  /* 0xffffffff060a7890 */ /* 0x000fe4000fffe03f */
[----:B------:R-:W-:Y:S02]  /*01e0*/  UISETP.EQ.OR UP0, UPT, UR8, URZ, !UP0 ;  /* 0x0000003f0800728c */ /* 0x000fe4000c702670 */
[----:B------:R-:W-:Y:S02]  /*01f0*/  UISETP.GE.U32.AND UP1, UPT, UR10, 0x2, UPT ;  /* 0x000000020a00788c */ /* 0x000fe4000bf26070 */
[----:B------:R-:W-:-:S04]  /*0200*/  UISETP.EQ.AND UP0, UPT, UR6, URZ, UP0 ;  /* 0x0000003f0600728c */ /* 0x000fc80008702270 */
[----:B------:R-:W-:-:S04]  /*0210*/  USEL UR13, URZ, 0x1, !UP0 ;  /* 0x000000013f0d7887 */ /* 0x000fc8000c000000 */
[----:B------:R-:W-:Y:S01]  /*0220*/  USEL UR13, UR13, 0x2, UP1 ;  /* 0x000000020d0d7887 */ /* 0x000fe20008800000 */
[----:B0-----:R-:W-:-:S13]  /*0230*/  ISETP.NE.AND P0, PT, R2, RZ, PT ;  /* 0x000000ff0200720c */ /* 0x001fda0003f05270 */
[----:B------:R-:W-:Y:S05]  /*0240*/  @P0 BRA `(.L_x_2) ;  /* 0x0000000000500947 */ /* 0x000fea0003800000 */
[----:B------:R-:W0:Y:S01]  /*0250*/  S2UR UR9, SR_CgaCtaId ;  /* 0x00000000000979c3 */ /* 0x000e220000008800 */
[----:B------:R-:W-:Y:S01]  /*0260*/  UMOV UR4, 0x400 ;  /* 0x0000040000047882 */ /* 0x000fe20000000000 */
[----:B------:R-:W-:Y:S01]  /*0270*/  UMOV UR5, 0x1 ;  /* 0x0000000100057882 */ /* 0x000fe20000000000 */
[----:B------:R-:W-:Y:S01]  /*0280*/  UMOV UR6, 0x100 ;  /* 0x0000010000067882 */ /* 0x000fe20000000000 */
[----:B------:R-:W-:Y:S01]  /*0290*/  ELECT P0, URZ, PT ;  /* 0x00000000003f782f */ /* 0x000fe20003800000 */
[----:B------:R-:W-:-:S04]  /*02a0*/  UIADD3 UR6, -UR6, 0x100000, URZ ;  /* 0x0010000006067890 */ /* 0x000fc8000fffe13f */
[----:B------:R-:W-:Y:S02]  /*02b0*/  USHF.L.U32 UR7, UR6, 0xb, URZ ;  /* 0x0000000b06077899 */ /* 0x000fe4000800063f */
[----:B------:R-:W-:Y:S02]  /*02c0*/  USHF.L.U32 UR6, UR6, 0x1, URZ ;  /* 0x0000000106067899 */ /* 0x000fe4000800063f */
[----:B0-----:R-:W-:Y:S02]  /*02d0*/  ULEA UR9, UR9, UR4, 0x18 ;  /* 0x0000000409097291 */ /* 0x001fe4000f8ec03f */
[----:B------:R-:W-:-:S04]  /*02e0*/  UIADD3 UR4, -UR5, 0x100000, URZ ;  /* 0x0010000005047890 */ /* 0x000fc8000fffe13f */
[----:B------:R-:W-:Y:S02]  /*02f0*/  USHF.L.U32 UR5, UR4, 0xb, URZ ;  /* 0x0000000b04057899 */ /* 0x000fe4000800063f */
[----:B------:R-:W-:Y:S01]  /*0300*/  USHF.L.U32 UR4, UR4, 0x1, URZ ;  /* 0x0000000104047899 */ /* 0x000fe2000800063f */
[----:B------:R-:W0:Y:S11]  /*0310*/  FENCE.VIEW.ASYNC.S ;  /* 0x00000000000073c6 */ /* 0x000e360000000000 */
[----:B0-----:R0:W1:Y:S01]  /*0320*/  SYNCS.EXCH.64 URZ, [UR9], UR4 ;  /* 0x00000004093f75b2 */ /* 0x0010620008000100 */
[----:B------:R0:W2:Y:S01]  /*0330*/  SYNCS.EXCH.64 URZ, [UR9+0x18], UR6 ;  /* 0x00001806093f75b2 */ /* 0x0000a20008000100 */
[----:B------:R0:W3:Y:S01]  /*0340*/  SYNCS.EXCH.64 URZ, [UR9+0x8], UR4 ;  /* 0x00000804093f75b2 */ /* 0x0000e20008000100 */
[----:B------:R0:W4:Y:S01]  /*0350*/  SYNCS.EXCH.64 URZ, [UR9+0x20], UR6 ;  /* 0x00002006093f75b2 */ /* 0x0001220008000100 */
[----:B------:R0:W0:Y:S01]  /*0360*/  SYNCS.EXCH.64 URZ, [UR9+0x10], UR4 ;  /* 0x00001004093f75b2 */ /* 0x0000220008000100 */
[----:B------:R0:W0:Y:S01]  /*0370*/  SYNCS.EXCH.64 URZ, [UR9+0x28], UR6 ;  /* 0x00002806093f75b2 */ /* 0x0000220008000100 */
[----:B------:R-:W-:Y:S01]  /*0380*/  NOP ;  /* 0x0000000000007918 */ /* 0x000fe20000000000 */
.L_x_2:
[----:B------:R-:W5:Y:S01]  /*0390*/  SHFL.IDX PT, R0, R0, RZ, 0x1f ;  /* 0x00001fff00007589 */ /* 0x000f6200000e0000 */
[----:B------:R-:W1:Y:S01]  /*03a0*/  LDC R2, c[0x0][0x65c] ;  /* 0x00019700ff027b82 */ /* 0x000e620000000800 */
[----:B------:R-:W-:Y:S01]  /*03b0*/  ELECT P0, URZ, PT ;  /* 0x00000000003f782f */ /* 0x000fe20003800000 */
[----:B------:R-:W-:Y:S01]  /*03c0*/  IMAD.MOV.U32 R3, RZ, RZ, RZ ;  /* 0x000000ffff037224 */ /* 0x000fe200078e00ff */
[----:B0-----:R-:W-:Y:S01]  /*03d0*/  UMOV UR4, 0x20 ;  /* 0x0000002000047882 */ /* 0x001fe20000000000 */
[----:B------:R-:W-:Y:S01]  /*03e0*/  NOP ;  /* 0x0000000000007918 */ /* 0x000fe20000000000 */
[----:B------:R-:W-:Y:S01]  /*03f0*/  NOP ;  /* 0x0000000000007918 */ /* 0x000fe20000000000 */
[----:B-----5:R-:W-:Y:S02]  /*0400*/  ISETP.NE.OR P0, PT, R0, RZ, !P0 ;  /* 0x000000ff0000720c */ /* 0x020fe40004705670 */
[----:B-1----:R-:W-:Y:S01]  /*0410*/  ISETP.NE.AND P4, PT, R2, 0x1, PT ;  /* 0x000000010200780c */ /* 0x002fe20003f85270 */
[----:B------:R-:W0:Y:S01]  /*0420*/  S2R R0, SR_CTAID.Y ;  /* 0x0000000000007919 */ /* 0x000e220000002600 */
[----:B------:R-:W1:Y:S09]  /*0430*/  S2R R2, SR_CTAID.X ;  /* 0x0000000000027919 */ /* 0x000e720000002500 */
[----:B------:R-:W-:Y:S01]  /*0440*/  VOTEU.ALL UP0, P0 ;  /* 0x00000000003f7886 */ /* 0x000fe20000000000 */
[----:B------:R-:W-:Y:S01]  /*0450*/  VOTEU.ALL UP1, P0 ;  /* 0x00000000003f7886 */ /* 0x000fe20000020000 */
[----:B------:R-:W1:Y:S01]  /*0460*/  @P4 LDC R7, c[0x0][0x10] ;  /* 0x00000400ff074b82 */ /* 0x000e620000000800 */
[----:B------:R-:W-:-:S02]  /*0470*/  @P4 IMAD.MOV.U32 R5, RZ, RZ, RZ ;  /* 0x000000ffff054224 */ /* 0x000fc400078e00ff */
[----:B------:R-:W-:Y:S01]  /*0480*/  @P4 IMAD.MOV.U32 R11, RZ, RZ, RZ ;  /* 0x000000ffff0b4224 */ /* 0x000fe200078e00ff */
[----:B------:R-:W-:Y:S01]  /*0490*/  @!UP0 UMOV UR6, 0x400 ;  /* 0x0000040000068882 */ /* 0x000fe20000000000 */
[----:B------:R-:W-:-:S04]  /*04a0*/  @!UP0 UIADD3 UR4, -UR4, 0x100000, URZ ;  /* 0x0010000004048890 */ /* 0x000fc8000fffe13f */
[----:B------:R-:W-:Y:S02]  /*04b0*/  @!UP0 USHF.L.U32 UR5, UR4, 0xb, URZ ;  /* 0x0000000b04058899 */ /* 0x000fe4000800063f */
[----:B------:R-:W-:Y:S01]  /*04c0*/  @!UP0 USHF.L.U32 UR4, UR4, 0x1, URZ ;  /* 0x0000000104048899 */ /* 0x000fe2000800063f */
[----:B------:R-:W5:Y:S08]  /*04d0*/  @!P4 LDC R9, c[0x0][0xc] ;  /* 0x00000300ff09cb82 */ /* 0x000f700000000800 */
[----:B------:R-:W2:Y:S01]  /*04e0*/  @!UP0 S2UR UR7, SR_CgaCtaId ;  /* 0x00000000000789c3 */ /* 0x000ea20000008800 */
[----:B0-----:R-:W-:-:S04]  /*04f0*/  @P4 IMAD.MOV.U32 R4, RZ, RZ, R0 ;  /* 0x000000ffff044224 */ /* 0x001fc800078e0000 */
[----:B-1----:R-:W-:-:S04]  /*0500*/  @P4 IMAD.WIDE.U32 R6, R2, R7, R4 ;  /* 0x0000000702064225 */ /* 0x002fc800078e0004 */
[----:B------:R-:W-:Y:S02]  /*0510*/  @P4 IMAD.MOV.U32 R16, RZ, RZ, R6 ;  /* 0x000000ffff104224 */ /* 0x000fe400078e0006 */
[----:B------:R-:W-:Y:S02]  /*0520*/  @P4 IMAD.IADD R17, R7, 0x1, R11 ;  /* 0x0000000107114824 */ /* 0x000fe400078e020b */
[----:B-----5:R-:W-:-:S04]  /*0530*/  @!P4 IMAD.WIDE.U32 R4, R9, R0, R2 ;  /* 0x000000000904c225 */ /* 0x020fc800078e0002 */
[----:B------:R-:W-:Y:S02]  /*0540*/  @!P4 IMAD.MOV.U32 R16, RZ, RZ, R4 ;  /* 0x000000ffff10c224 */ /* 0x000fe400078e0004 */
[----:B------:R-:W-:Y:S01]  /*0550*/  @!P4 IMAD.MOV.U32 R17, RZ, RZ, R5 ;  /* 0x000000ffff11c224 */ /* 0x000fe200078e0005 */
[----:B--2---:R-:W-:Y:S02]  /*0560*/  @!UP0 ULEA UR6, UR7, UR6, 0x18 ;  /* 0x0000000607068291 */ /* 0x004fe4000f8ec03f */
[----:B------:R0:W-:Y:S01]  /*0570*/  STL [R1+0x74], R16 ;  /* 0x0000741001007387 */ /* 0x0001e20000100800 */
[----:B------:R-:W-:-:S03]  /*0580*/  VOTEU.ALL UP0, P0 ;  /* 0x00000000003f7886 */ /* 0x000fc60000000000 */
[----:B------:R0:W-:Y:S04]  /*0590*/  STL [R1+0x70], R17 ;  /* 0x0000701101007387 */ /* 0x0001e80000100800 */
[----:B------:R-:W1:Y:S02]  /*05a0*/  FENCE.VIEW.ASYNC.S ;  /* 0x00000000000073c6 */ /* 0x000e640000000000 */
[----:B-1----:R0:W3:Y:S01]  /*05b0*/  @!UP0 SYNCS.EXCH.64 URZ, [UR6+0x40], UR4 ;  /* 0x00004004063f85b2 */ /* 0x0020e20008000100 */
[----:B------:R0:W3:Y:S01]  /*05c0*/  @!UP1 SYNCS.EXCH.64 URZ, [UR6+0x48], UR4 ;  /* 0x00004804063f95b2 */ /* 0x0000e20008000100 */
[----:B------:R-:W-:Y:S01]  /*05d0*/  NOP ;  /* 0x0000000000007918 */ /* 0x000fe20000000000 */
[----:B---34-:R-:W-:Y:S06]  /*05e0*/  BAR.SYNC.DEFER_BLOCKING 0x0 ;  /* 0x0000000000007b1d */ /* 0x018fec0000010000 */
[----:B0-----:R-:W-:Y:S05]  /*05f0*/  @!P1 BRA `(.L_x_3) ;  /* 0x000000e400849947 */ /* 0x001fea0003800000 */
[----:B------:R-:W-:-:S06]  /*0600*/  UISETP.GT.U32.AND UP0, UPT, UR10, 0x1, UPT ;  /* 0x000000010a00788c */ /* 0x000fcc000bf04070 */
[----:B------:R-:W-:-:S13]  /*0610*/  PLOP3.LUT P0, PT, PT, PT, UP0, 0x80, 0x0 ;  /* 0x000000000000781c */ /* 0x000fda0003f0f008 */
[----:B------:R-:W-:Y:S05]  /*0620*/  @P0 EXIT ;  /* 0x000000000000094d */ /* 0x000fea0003800000 */
[----:B------:R-:W-:Y:S01]  /*0630*/  IMAD.MOV.U32 R6, RZ, RZ, -0x1 ;  /* 0xffffffffff067424 */ /* 0x000fe200078e00ff */
[----:B------:R-:W-:Y:S01]  /*0640*/  ULDC.64 UR4, c[0x0][0x650] ;  /* 0x0001940000047ab9 */ /* 0x000fe20000000a00 */
[----:B------:R-:W-:Y:S01]  /*0650*/  IMAD.MOV.U32 R5, RZ, RZ, -0x1 ;  /* 0xffffffffff057424 */ /* 0x000fe200078e00ff */
[----:B------:R-:W-:Y:S01]  /*0660*/  ISETP.GE.U32.AND P0, PT, R16, UR4, PT ;  /* 0x0000000410007c0c */ /* 0x000fe2000bf06070 */
[----:B------:R-:W-:Y:S01]  /*0670*/  UMOV UR12, 0xffffffff ;  /* 0xffffffff000c7882 */ /* 0x000fe20000000000 */
[----:B------:R0:W-:Y:S01]  /*0680*/  STL [R1+0x7c], R6 ;  /* 0x00007c0601007387 */ /* 0x0001e20000100800 */
[----:B------:R-:W-:Y:S02]  /*0690*/  PRMT R4, RZ, 0x7610, R4 ;  /* 0x00007610ff047816 */ /* 0x000fe40000000004 */
[----:B------:R-:W-:Y:S01]  /*06a0*/  ISETP.GE.U32.AND.EX P0, PT, R17, UR5, PT, P0 ;  /* 0x0000000511007c0c */ /* 0x000fe2000bf06100 */
[----:B------:R0:W-:-:S12]  /*06b0*/  STL [R1+0x78], R5 ;  /* 0x0000780501007387 */ /* 0x0001d80000100800 */
[----:B0-----:R-:W-:Y:S05]  /*06c0*/  @P0 BRA `(.L_x_4) ;  /* 0x0000000400680947 */ /* 0x001fea0003800000 */
[----:B------:R-:W0:Y:S01]  /*06d0*/  LDC.64 R12, c[0x0][0x628] ;  /* 0x00018a00ff0c7b82 */ /* 0x000e220000000a00 */
[----:B------:R-:W-:Y:S02]  /*06e0*/  IMAD.MOV.U32 R4, RZ, RZ, R16 ;  /* 0x000000ffff047224 */ /* 0x000fe400078e0010 */
[----:B------:R-:W-:-:S05]  /*06f0*/  IMAD.MOV.U32 R5, RZ, RZ, R17 ;  /* 0x000000ffff057224 */ /* 0x000fca00078e0011 */
[----:B------:R-:W1:Y:S08]  /*0700*/  LDC R10, c[0x0][0x630] ;  /* 0x00018c00ff0a7b82 */ /* 0x000e700000000800 */
[----:B------:R-:W2:Y:S01]  /*0710*/  LDC.64 R14, c[0x0][0x620] ;  /* 0x00018800ff0e7b82 */ /* 0x000ea20000000a00 */
[----:B0-----:R-:W-:-:S04]  /*0720*/  ISETP.NE.U32.AND P0, PT, R12, RZ, PT ;  /* 0x000000ff0c00720c */ /* 0x001fc80003f05070 */
[----:B------:R-:W-:-:S13]  /*0730*/  ISETP.NE.AND.EX P0, PT, R13, RZ, PT, P0 ;  /* 0x000000ff0d00720c */ /* 0x000fda0003f05300 */
[----:B-12---:R-:W-:Y:S05]  /*0740*/  @!P0 BRA `(.L_x_5) ;  /* 0x0000000000288947 */ /* 0x006fea0003800000 */
[----:B------:R-:W0:Y:S02]  /*0750*/  LDC R9, c[0x0][0x634] ;  /* 0x00018d00ff097b82 */ /* 0x000e240000000800 */
[----:B0-----:R-:W-:-:S05]  /*0760*/  IADD3 R9, P0, R16, R9, RZ ;  /* 0x0000000910097210 */ /* 0x001fca0007f1e0ff */
[----:B------:R-:W-:-:S04]  /*0770*/  IMAD.X R11, RZ, RZ, R17, P0 ;  /* 0x000000ffff0b7224 */ /* 0x000fc800000e0611 */
[----:B------:R-:W-:-:S04]  /*0780*/  IMAD.WIDE.U32 R4, R11, R12, RZ ;  /* 0x0000000c0b047225 */ /* 0x000fc800078e00ff */
[----:B------:R-:W-:-:S04]  /*0790*/  IMAD.WIDE.U32 R6, P0, R9, R13, R4 ;  /* 0x0000000d09067225 */ /* 0x000fc80007800004 */
[----:B------:R-:W-:-:S04]  /*07a0*/  IMAD.WIDE.U32 R4, R9, R12, RZ ;  /* 0x0000000c09047225 */ /* 0x000fc800078e00ff */
[----:B------:R-:W-:Y:S01]  /*07b0*/  IMAD.X R9, RZ, RZ, RZ, P0 ;  /* 0x000000ffff097224 */ /* 0x000fe200000e06ff */
[----:B------:R-:W-:Y:S01]  /*07c0*/  IADD3 RZ, P0, R5, R6, RZ ;  /* 0x0000000605ff7210 */ /* 0x000fe20007f1e0ff */
[----:B------:R-:W-:-:S04]  /*07d0*/  IMAD.MOV.U32 R8, RZ, RZ, R7 ;  /* 0x000000ffff087224 */ /* 0x000fc800078e0007 */
[----:B------:R-:W-:-:S08]  /*07e0*/  IMAD.WIDE.U32.X R4, R11, R13, R8, P0 ;  /* 0x0000000d0b047225 */ /* 0x000fd000000e0408 */
.L_x_5:
[-CC-:B------:R-:W-:Y:S01]  /*07f0*/  SHF.R.U64 R24, R4, R10.reuse, R5.reuse ;  /* 0x0000000a04187219 */ /* 0x180fe20000001205 */
[----:B------:R-:W0:Y:S01]  /*0800*/  LDC R8, c[0x0][0x618] ;  /* 0x00018600ff087b82 */ /* 0x000e220000000800 */
[----:B------:R-:W-:Y:S01]  /*0810*/  SHF.R.U32.HI R4, RZ, R10, R5 ;  /* 0x0000000aff047219 */ /* 0x000fe20000011605 */
[----:B------:R-:W-:Y:S01]  /*0820*/  ULDC UR4, c[0x0][0x150] ;  /* 0x0000540000047ab9 */ /* 0x000fe20000000800 */
[----:B------:R-:W-:Y:S01]  /*0830*/  IADD3 R9, P0, RZ, -R24, RZ ;  /* 0x80000018ff097210 */ /* 0x000fe20007f1e0ff */
[----:B------:R-:W-:Y:S01]  /*0840*/  IMAD.MOV.U32 R5, RZ, RZ, R17 ;  /* 0x000000ffff057224 */ /* 0x000fe200078e0011 */
[----:B------:R-:W-:-:S03]  /*0850*/  I2FP.F32.U32 R3, R2 ;  /* 0x0000000200037245 */ /* 0x000fc60000201000 */
[----:B------:R-:W1:Y:S01]  /*0860*/  LDC.64 R18, c[0x0][0x640] ;  /* 0x00019000ff127b82 */ /* 0x000e620000000a00 */
[----:B------:R-:W-:Y:S02]  /*0870*/  IMAD.X R11, RZ, RZ, ~R4, P0 ;  /* 0x000000ffff0b7224 */ /* 0x000fe400000e0e04 */
[----:B------:R-:W-:Y:S01]  /*0880*/  FMUL R3, R3, UR4 ;  /* 0x0000000403037c20 */ /* 0x000fe20008400000 */
[----:B------:R-:W-:Y:S01]  /*0890*/  IMAD.MOV.U32 R4, RZ, RZ, R16 ;  /* 0x000000ffff047224 */ /* 0x000fe200078e0010 */
[----:B------:R-:W-:Y:S01]  /*08a0*/  ULDC UR4, c[0x0][0x154] ;  /* 0x0000550000047ab9 */ /* 0x000fe20000000800 */
[-C--:B------:R-:W-:Y:S02]  /*08b0*/  IMAD R6, R11, R14.reuse, RZ ;  /* 0x0000000e0b067224 */ /* 0x080fe400078e02ff */
[C---:B------:R-:W-:Y:S01]  /*08c0*/  IMAD.WIDE.U32 R4, R9.reuse, R14, R4 ;  /* 0x0000000e09047225 */ /* 0x040fe200078e0004 */
[----:B------:R-:W2:Y:S01]  /*08d0*/  LDC R10, c[0x0][0x608] ;  /* 0x00018200ff0a7b82 */ /* 0x000ea20000000800 */
[----:B------:R-:W3:Y:S02]  /*08e0*/  F2I.U32.TRUNC.NTZ R3, R3 ;  /* 0x0000000300037305 */ /* 0x000ee4000020f000 */
[----:B------:R-:W-:-:S04]  /*08f0*/  IMAD R9, R9, R15, R6 ;  /* 0x0000000f09097224 */ /* 0x000fc800078e0206 */
[----:B------:R-:W-:Y:S01]  /*0900*/  IMAD.IADD R5, R5, 0x1, R9 ;  /* 0x0000000105057824 */ /* 0x000fe200078e0209 */
[----:B------:R-:W4:Y:S01]  /*0910*/  LDC R7, c[0x0][0x144] ;  /* 0x00005100ff077b82 */ /* 0x000f220000000800 */
[----:B------:R-:W-:-:S03]  /*0920*/  IMAD.MOV.U32 R9, RZ, RZ, 0x1 ;  /* 0x00000001ff097424 */ /* 0x000fc600078e00ff */
[----:B0-----:R-:W-:Y:S02]  /*0930*/  SHF.R.U64 R12, R4, R8, R5 ;  /* 0x00000008040c7219 */ /* 0x001fe40000001205 */
[----:B------:R-:W-:Y:S02]  /*0940*/  I2FP.F32.U32 R4, R0 ;  /* 0x0000000000047245 */ /* 0x000fe40000201000 */
[----:B------:R-:W0:Y:S01]  /*0950*/  LDC R14, c[0x0][0x658] ;  /* 0x00019600ff0e7b82 */ /* 0x000e220000000800 */
[----:B-1----:R-:W-:Y:S01]  /*0960*/  ISETP.NE.U32.AND P0, PT, R18, RZ, PT ;  /* 0x000000ff1200720c */ /* 0x002fe20003f05070 */
[----:B---3--:R-:W-:Y:S02]  /*0970*/  IMAD.MOV R6, RZ, RZ, -R3 ;  /* 0x000000ffff067224 */ /* 0x008fe400078e0a03 */
[----:B------:R-:W-:Y:S01]  /*0980*/  FMUL R4, R4, UR4 ;  /* 0x0000000404047c20 */ /* 0x000fe20008400000 */
[----:B------:R-:W-:Y:S01]  /*0990*/  SHF.R.U32.HI R3, RZ, R8, R5 ;  /* 0x00000008ff037219 */ /* 0x000fe20000011605 */
[----:B------:R-:W-:Y:S01]  /*09a0*/  IMAD.MOV.U32 R5, RZ, RZ, -0x1 ;  /* 0xffffffffff057424 */ /* 0x000fe200078e00ff */
[----:B------:R-:W-:Y:S01]  /*09b0*/  ISETP.NE.AND.EX P0, PT, R19, RZ, PT, P0 ;  /* 0x000000ff1300720c */ /* 0x000fe20003f05300 */
[----:B------:R1:W3:Y:S01]  /*09c0*/  F2I.U32.TRUNC.NTZ R11, R4 ;  /* 0x00000004000b7305 */ /* 0x0002e2000020f000 */
[----:B------:R-:W1:Y:S01]  /*09d0*/  LDC R13, c[0x0][0x148] ;  /* 0x00005200ff0d7b82 */ /* 0x000e620000000800 */
[----:B--2---:R-:W-:-:S02]  /*09e0*/  SHF.R.U64 R23, R12, R10, R3 ;  /* 0x0000000a0c177219 */ /* 0x004fc40000001203 */
[----:B------:R-:W-:-:S05]  /*09f0*/  SHF.R.U32.HI R3, RZ, R10, R3 ;  /* 0x0000000aff037219 */ /* 0x000fca0000011603 */
[----:B------:R-:W2:Y:S01]  /*0a00*/  LDC R17, c[0x0][0x600] ;  /* 0x00018000ff117b82 */ /* 0x000ea20000000800 */
[----:B----4-:R-:W-:-:S07]  /*0a10*/  IMAD R8, R7, R6, R2 ;  /* 0x0000000607087224 */ /* 0x010fce00078e0202 */
[----:B------:R-:W4:Y:S01]  /*0a20*/  LDC R16, c[0x0][0x648] ;  /* 0x00019200ff107b82 */ /* 0x000f220000000800 */
[-C--:B0-----:R-:W-:Y:S02]  /*0a30*/  SHF.L.U32 R2, R5, R14.reuse, RZ ;  /* 0x0000000e05027219 */ /* 0x081fe400000006ff */
[--C-:B------:R-:W-:Y:S02]  /*0a40*/  SHF.R.U64 R22, R23, R14, R3.reuse ;  /* 0x0000000e17167219 */ /* 0x100fe40000001203 */
[----:B------:R-:W-:Y:S02]  /*0a50*/  LOP3.LUT R10, RZ, R2, RZ, 0x33, !PT ;  /* 0x00000002ff0a7212 */ /* 0x000fe400078e33ff */
[-C--:B------:R-:W-:Y:S01]  /*0a60*/  SHF.R.U32.HI R3, RZ, R14.reuse, R3 ;  /* 0x0000000eff037219 */ /* 0x080fe20000011603 */
[----:B------:R-:W0:Y:S01]  /*0a70*/  LDC R21, c[0x0][0x638] ;  /* 0x00018e00ff157b82 */ /* 0x000e220000000800 */
[----:B------:R-:W-:Y:S01]  /*0a80*/  SHF.L.U32 R9, R9, R14, RZ ;  /* 0x0000000e09097219 */ /* 0x000fe200000006ff */
[----:B------:R-:W-:-:S06]  /*0a90*/  IMAD.MOV.U32 R2, RZ, RZ, R22 ;  /* 0x000000ffff027224 */ /* 0x000fcc00078e0016 */
[----:B------:R-:W0:Y:S01]  /*0aa0*/  LDC R20, c[0x0][0x610] ;  /* 0x00018400ff147b82 */ /* 0x000e220000000800 */
[----:B-1-3--:R-:W-:Y:S05]  /*0ab0*/  @!P0 BRA `(.L_x_6) ;  /* 0x0000000000288947 */ /* 0x00afea0003800000 */
[----:B------:R-:W1:Y:S02]  /*0ac0*/  LDC R7, c[0x0][0x64c] ;  /* 0x00019300ff077b82 */ /* 0x000e640000000800 */
[----:B-1----:R-:W-:-:S05]  /*0ad0*/  IADD3 R7, P0, R22, R7, RZ ;  /* 0x0000000716077210 */ /* 0x002fca0007f1e0ff */
        /* <DEDUP_REMOVED lines=8> */
.L_x_6:
[----:B----4-:R-:W-:Y:S01]  /*0b60*/  SHF.R.U64 R2, R2, R16, R3 ;  /* 0x0000001002027219 */ /* 0x010fe20000001203 */
[----:B--2---:R-:W-:Y:S01]  /*0b70*/  VIADD R3, R17, 0xffffffff ;  /* 0xffffffff11037836 */ /* 0x004fe20000000000 */
[----:B------:R-:W-:Y:S01]  /*0b80*/  LOP3.LUT R10, R23, R10, RZ, 0xc0, !PT ;  /* 0x0000000a170a7212 */ /* 0x000fe200078ec0ff */
[----:B------:R-:W-:Y:S01]  /*0b90*/  IMAD.MOV R11, RZ, RZ, -R11 ;  /* 0x000000ffff0b7224 */ /* 0x000fe200078e0a0b */
[----:B------:R-:W-:Y:S01]  /*0ba0*/  R2UR UR12, R24 ;  /* 0x00000000180c72ca */ /* 0x000fe200000e0000 */
[----:B------:R-:W-:Y:S01]  /*0bb0*/  IMAD.MOV R4, RZ, RZ, -R2 ;  /* 0x000000ffff047224 */ /* 0x000fe200078e0a02 */
[----:B------:R-:W-:Y:S01]  /*0bc0*/  LOP3.LUT R3, R12, R3, RZ, 0xc0, !PT ;  /* 0x000000030c037212 */ /* 0x000fe200078ec0ff */
[----:B------:R-:W-:Y:S02]  /*0bd0*/  @P4 IMAD R8, R13, R11, R0 ;  /* 0x0000000b0d084224 */ /* 0x000fe400078e0200 */
[----:B------:R-:W-:Y:S02]  /*0be0*/  IMAD R9, R9, R2, R10 ;  /* 0x0000000209097224 */ /* 0x000fe400078e020a */
[----:B0-----:R-:W-:-:S02]  /*0bf0*/  IMAD R0, R4, R21, R22 ;  /* 0x0000001504007224 */ /* 0x001fc400078e0216 */
[----:B------:R-:W-:Y:S02]  /*0c00*/  IMAD R8, R9, R20, R8 ;  /* 0x0000001409087224 */ /* 0x000fe400078e0208 */
[----:B------:R-:W-:Y:S02]  /*0c10*/  IMAD R3, R0, R17, R3 ;  /* 0x0000001100037224 */ /* 0x000fe400078e0203 */
[----:B------:R-:W-:-:S03]  /*0c20*/  IMAD.MOV.U32 R4, RZ, RZ, 0x1 ;  /* 0x00000001ff047424 */ /* 0x000fc600078e00ff */
[----:B------:R-:W-:Y:S02]  /*0c30*/  SEL R2, R3, R8, !P4 ;  /* 0x0000000803027207 */ /* 0x000fe40006000000 */
[----:B------:R-:W-:-:S03]  /*0c40*/  SEL R0, R8, R3, !P4 ;  /* 0x0000000308007207 */ /* 0x000fc60006000000 */
[----:B------:R0:W-:Y:S04]  /*0c50*/  STL [R1+0x78], R2 ;  /* 0x0000780201007387 */ /* 0x0001e80000100800 */
[----:B------:R0:W-:Y:S02]  /*0c60*/  STL [R1+0x7c], R0 ;  /* 0x00007c0001007387 */ /* 0x0001e40000100800 */
.L_x_4:
[----:B------:R-:W-:-:S08]  /*0c70*/  NOP ;  /* 0x0000000000007918 */ /* 0x000fd00000000000 */
[----:B------:R-:W1:Y:S02]  /*0c80*/  USETMAXREG.TRY_ALLOC.CTAPOOL UP0, 0xe8 ;  /* 0x000000e8000079c8 */ /* 0x000e640008000600 */
[----:B-1----:R-:W-:-:S13]  /*0c90*/  PLOP3.LUT P0, PT, PT, PT, UP0, 0x80, 0x0 ;  /* 0x000000000000781c */ /* 0x002fda0003f0f008 */
[----:B------:R-:W-:Y:S05]  /*0ca0*/  @!P0 BRA `(.L_x_4) ;  /* 0xfffffffc00f08947 */ /* 0x000fea000383ffff */
[----:B------:R-:W-:Y:S01]  /*0cb0*/  ULDC.64 UR4, c[0x0][0x598] ;  /* 0x0001660000047ab9 */ /* 0x000fe20000000a00 */
[----:B------:R-:W-:Y:S01]  /*0cc0*/  ULDC.64 UR14, c[0x0][0x208] ;  /* 0x00008200000e7ab9 */ /* 0x000fe20000000a00 */
[----:B------:R-:W-:-:S04]  /*0cd0*/  ISETP.NE.U32.AND P0, PT, RZ, UR4, PT ;  /* 0x00000004ff007c0c */ /* 0x000fc8000bf05070 */
[----:B------:R-:W-:-:S13]  /*0ce0*/  ISETP.NE.AND.EX P0, PT, RZ, UR5, PT, P0 ;  /* 0x00000005ff007c0c */ /* 0x000fda000bf05300 */
[----:B------:R-:W-:Y:S05]  /*0cf0*/  @!P0 BRA `(.L_x_7) ;  /* 0x0000000000208947 */ /* 0x000fea0003800000 */
[----:B0-----:R-:W0:Y:S02]  /*0d00*/  LDC.64 R2, c[0x0][0x598] ;  /* 0x00016600ff027b82 */ /* 0x001e240000000a00 */
[----:B0-----:R-:W2:Y:S02]  /*0d10*/  LDG.E.64 R2, desc[UR14][R2.64] ;  /* 0x0000000e02027981 */ /* 0x001ea4000c1e1b00 */
[----:B--2---:R-:W-:-:S04]  /*0d20*/  ISETP.NE.U32.AND P0, PT, R2, RZ, PT ;  /* 0x000000ff0200720c */ /* 0x004fc80003f05070 */
[----:B------:R-:W-:-:S13]  /*0d30*/  ISETP.NE.AND.EX P0, PT, R3, RZ, PT, P0 ;  /* 0x000000ff0300720c */ /* 0x000fda0003f05300 */
[----:B------:R-:W-:Y:S05]  /*0d40*/  @!P0 BRA `(.L_x_7) ;  /* 0x00000000000c8947 */ /* 0x000fea0003800000 */
[----:B------:R-:W2:Y:S02]  /*0d50*/  LD.E R2, desc[UR14][R2.64] ;  /* 0x0000000e02027980 */ /* 0x000ea4000c101900 */
[----:B--2---:R-:W-:Y:S01]  /*0d60*/  R2UR UR20, R2 ;  /* 0x00000000021472ca */ /* 0x004fe200000e0000 */
[----:B------:R-:W-:-:S14]  /*0d70*/  BRA `(.L_x_8) ;  /* 0x0000000000247947 */ /* 0x000fdc0003800000 */
.L_x_7:
[----:B------:R-:W-:Y:S02]  /*0d80*/  ULDC.64 UR4, c[0x0][0x588] ;  /* 0x0001620000047ab9 */ /* 0x000fe40000000a00 */
[----:B------:R-:W-:-:S04]  /*0d90*/  ISETP.NE.U32.AND P0, PT, RZ, UR4, PT ;  /* 0x00000004ff007c0c */ /* 0x000fc8000bf05070 */
[----:B------:R-:W-:-:S13]  /*0da0*/  ISETP.NE.AND.EX P0, PT, RZ, UR5, PT, P0 ;  /* 0x00000005ff007c0c */ /* 0x000fda000bf05300 */
[----:B------:R-:W-:Y:S05]  /*0db0*/  @!P0 BRA `(.L_x_9) ;  /* 0x0000000000108947 */ /* 0x000fea0003800000 */
[----:B0-----:R-:W0:Y:S02]  /*0dc0*/  LDC.64 R2, c[0x0][0x588] ;  /* 0x00016200ff027b82 */ /* 0x001e240000000a00 */
[----:B0-----:R-:W2:Y:S02]  /*0dd0*/  LDG.E R2, desc[UR14][R2.64] ;  /* 0x0000000e02027981 */ /* 0x001ea4000c1e1900 */
[----:B--2---:R-:W-:Y:S01]  /*0de0*/  R2UR UR20, R2 ;  /* 0x00000000021472ca */ /* 0x004fe200000e0000 */
[----:B------:R-:W-:-:S14]  /*0df0*/  BRA `(.L_x_8) ;  /* 0x0000000000047947 */ /* 0x000fdc0003800000 */
.L_x_9:
[----:B------:R-:W-:-:S05]  /*0e00*/  ULDC UR20, c[0x0][0x580] ;  /* 0x0001600000147ab9 */ /* 0x000fca0000000800 */
.L_x_8:
[----:B------:R-:W-:Y:S02]  /*0e10*/  ULDC.64 UR4, c[0x0][0x5a0] ;  /* 0x0001680000047ab9 */ /* 0x000fe40000000a00 */
        /* <DEDUP_REMOVED lines=11> */
.L_x_10:
        /* <DEDUP_REMOVED lines=8> */
.L_x_12:
[----:B------:R-:W-:-:S05]  /*0f50*/  ULDC UR21, c[0x0][0x584] ;  /* 0x0001610000157ab9 */ /* 0x000fca0000000800 */
.L_x_11:
[----:B------:R-:W-:-:S13]  /*0f60*/  LOP3.LUT P0, RZ, R4, 0xff, RZ, 0xc0, !PT ;  /* 0x000000ff04ff7812 */ /* 0x000fda000780c0ff */
[----:B------:R-:W-:Y:S05]  /*0f70*/  @!P0 EXIT ;  /* 0x000000000000894d */ /* 0x000fea0003800000 */
[----:B------:R-:W-:Y:S01]  /*0f80*/  ULDC UR4, c[0x0][0x28c] ;  /* 0x0000a30000047ab9 */ /* 0x000fe20000000800 */
[----:B------:R-:W-:Y:S02]  /*0f90*/  ULOP3.LUT UR22, UR13, 0x1, URZ, 0xfc, !UPT ;  /* 0x000000010d167892 */ /* 0x000fe4000f8efc3f */
[----:B------:R-:W-:-:S04]  /*0fa0*/  UIADD3 UR4, UR4, 0x7f, URZ ;  /* 0x0000007f04047890 */ /* 0x000fc8000fffe03f */
[----:B------:R-:W-:-:S04]  /*0fb0*/  USHF.R.S32.HI UR5, URZ, 0x1f, UR4 ;  /* 0x0000001f3f057899 */ /* 0x000fc80008011404 */
[----:B------:R-:W-:-:S03]  /*0fc0*/  ULEA.HI UR5, UR5, UR4, URZ, 0x7 ;  /* 0x0000000405057291 */ /* 0x000fc6000f8f383f */
[----:B------:R-:W-:Y:S01]  /*0fd0*/  UMOV UR4, URZ ;  /* 0x0000003f00047c82 */ /* 0x000fe20008000000 */
[----:B------:R-:W-:-:S03]  /*0fe0*/  USHF.R.S32.HI UR9, URZ, 0x7, UR5 ;  /* 0x000000073f097899 */ /* 0x000fc60008011405 */
[----:B------:R-:W-:-:S09]  /*0ff0*/  UMOV UR5, URZ ;  /* 0x0000003f00057c82 */ /* 0x000fd20008000000 */
.L_x_293:
[----:B0-----:R-:W0:Y:S01]  /*1000*/  S2R R0, SR_TID.X ;  /* 0x0000000000007919 */ /* 0x001e220000002100 */
[----:B-1----:R-:W1:Y:S01]  /*1010*/  S2UR UR18, SR_CgaCtaId ;  /* 0x00000000001279c3 */ /* 0x002e620000008800 */
[----:B------:R-:W-:Y:S01]  /*1020*/  UMOV UR17, 0x400 ;  /* 0x0000040000117882 */ /* 0x000fe20000000000 */
[----:B------:R-:W-:Y:S01]  /*1030*/  UMOV UR6, URZ ;  /* 0x0000003f00067c82 */ /* 0x000fe20008000000 */
[----:B------:R-:W-:Y:S01]  /*1040*/  STL [R1+0x6c], RZ ;  /* 0x00006cff01007387 */ /* 0x000fe20000100800 */
[----:B------:R-:W-:Y:S01]  /*1050*/  UMOV UR7, URZ ;  /* 0x0000003f00077c82 */ /* 0x000fe20008000000 */
[----:B------:R-:W-:Y:S01]  /*1060*/  UMOV UR8, URZ ;  /* 0x0000003f00087c82 */ /* 0x000fe20008000000 */
[----:B------:R-:W-:Y:S01]  /*1070*/  UMOV UR23, UR5 ;  /* 0x0000000500177c82 */ /* 0x000fe20008000000 */
[----:B------:R-:W-:Y:S01]  /*1080*/  STL [R1+0x68], RZ ;  /* 0x000068ff01007387 */ /* 0x000fe20000100800 */
[----:B--2---:R-:W2:Y:S01]  /*1090*/  LDC R2, c[0x0][0x28c] ;  /* 0x0000a300ff027b82 */ /* 0x004ea20000000800 */
[----:B------:R-:W-:Y:S01]  /*10a0*/  UMOV UR24, UR4 ;  /* 0x0000000400187c82 */ /* 0x000fe20008000000 */
[----:B------:R-:W-:Y:S01]  /*10b0*/  CS2R R4, SRZ ;  /* 0x0000000000047805 */ /* 0x000fe2000001ff00 */
[----:B------:R-:W-:Y:S01]  /*10c0*/  STL [R1+0x64], RZ ;  /* 0x000064ff01007387 */ /* 0x000fe20000100800 */
[----:B------:R-:W-:-:S02]  /*10d0*/  CS2R R6, SRZ ;  /* 0x0000000000067805 */ /* 0x000fc4000001ff00 */
[----:B------:R-:W-:Y:S02]  /*10e0*/  CS2R R8, SRZ ;  /* 0x0000000000087805 */ /* 0x000fe4000001ff00 */
[----:B------:R-:W-:Y:S01]  /*10f0*/  CS2R R10, SRZ ;  /* 0x00000000000a7805 */ /* 0x000fe2000001ff00 */
[----:B------:R-:W-:Y:S01]  /*1100*/  STL [R1+0x60], RZ ;  /* 0x000060ff01007387 */ /* 0x000fe20000100800 */
[----:B------:R-:W-:Y:S02]  /*1110*/  CS2R R12, SRZ ;  /* 0x00000000000c7805 */ /* 0x000fe4000001ff00 */
[----:B------:R-:W-:Y:S02]  /*1120*/  CS2R R14, SRZ ;  /* 0x00000000000e7805 */ /* 0x000fe4000001ff00 */
        /* <DEDUP_REMOVED lines=12> */
[----:B------:R-:W-:Y:S02]  /*11f0*/  CS2R R162, SRZ ;  /* 0x0000000000a27805 */ /* 0x000fe4000001ff00 */
[----:B0-----:R-:W-:Y:S01]  /*1200*/  LOP3.LUT R0, R0, 0x80, RZ, 0xc0, !PT ;  /* 0x0000008000007812 */ /* 0x001fe200078ec0ff */
[----:B------:R-:W-:Y:S01]  /*1210*/  STL [R1+0x50], RZ ;  /* 0x000050ff01007387 */ /* 0x000fe20000100800 */
[----:B--2---:R-:W-:Y:S02]  /*1220*/  ISETP.GE.AND P0, PT, R2, 0x1, PT ;  /* 0x000000010200780c */ /* 0x004fe40003f06270 */
[----:B------:R-:W-:Y:S02]  /*1230*/  CS2R R2, SRZ ;  /* 0x0000000000027805 */ /* 0x000fe4000001ff00 */
[----:B------:R-:W-:Y:S01]  /*1240*/  SHF.R.U32.HI R0, RZ, 0x7, R0 ;  /* 0x00000007ff007819 */ /* 0x000fe20000011600 */
        /* <DEDUP_REMOVED lines=8> */
[----:B------:R-:W0:Y:S01]  /*12d0*/  SHFL.IDX PT, R0, R0, RZ, 0x1f ;  /* 0x00001fff00007589 */ /* 0x000e2200000e0000 */
[----:B------:R-:W-:-:S02]  /*12e0*/  CS2R R176, SRZ ;  /* 0x0000000000b07805 */ /* 0x000fc4000001ff00 */
[----:B------:R-:W-:Y:S02]  /*12f0*/  CS2R R178, SRZ ;  /* 0x0000000000b27805 */ /* 0x000fe4000001ff00 */
[----:B------:R-:W-:Y:S01]  /*1300*/  CS2R R180, SRZ ;  /* 0x0000000000b47805 */ /* 0x000fe2000001ff00 */
[----:B------:R2:W-:Y:S01]  /*1310*/  STL [R1+0x44], RZ ;  /* 0x000044ff01007387 */ /* 0x0005e20000100800 */
[----:B------:R-:W-:Y:S02]  /*1320*/  CS2R R182, SRZ ;  /* 0x0000000000b67805 */ /* 0x000fe4000001ff00 */
[----:B------:R-:W-:Y:S02]  /*1330*/  CS2R R184, SRZ ;  /* 0x0000000000b87805 */ /* 0x000fe4000001ff00 */
[----:B------:R-:W-:Y:S01]  /*1340*/  CS2R R186, SRZ ;  /* 0x0000000000ba7805 */ /* 0x000fe2000001ff00 */
[----:B------:R2:W-:Y:S01]  /*1350*/  STL [R1+0x40], RZ ;  /* 0x000040ff01007387 */ /* 0x0005e20000100800 */
        /* <DEDUP_REMOVED lines=14> */
[----:B------:R-:W-:Y:S02]  /*1440*/  CS2R R210, SRZ ;  /* 0x0000000000d27805 */ /* 0x000fe4000001ff00 */
[----:B0-----:R-:W-:Y:S01]  /*1450*/  R2UR UR10, R0 ;  /* 0x00000000000a72ca */ /* 0x001fe200000e0000 */
[----:B------:R2:W-:Y:S01]  /*1460*/  STL [R1+0x30], RZ ;  /* 0x000030ff01007387 */ /* 0x0005e20000100800 */
[----:B------:R-:W-:Y:S01]  /*1470*/  IMAD.MOV.U32 R0, RZ, RZ, RZ ;  /* 0x000000ffff007224 */ /* 0x000fe200078e00ff */
[----:B------:R-:W-:-:S02]  /*1480*/  CS2R R212, SRZ ;  /* 0x0000000000d47805 */ /* 0x000fc4000001ff00 */
[----:B------:R-:W-:Y:S01]  /*1490*/  CS2R R214, SRZ ;  /* 0x0000000000d67805 */ /* 0x000fe2000001ff00 */
[----:B------:R2:W-:Y:S01]  /*14a0*/  STL [R1+0x2c], RZ ;  /* 0x00002cff01007387 */ /* 0x0005e20000100800 */
[----:B------:R-:W-:Y:S02]  /*14b0*/  CS2R R216, SRZ ;  /* 0x0000000000d87805 */ /* 0x000fe4000001ff00 */
[----:B------:R-:W-:Y:S02]  /*14c0*/  CS2R R218, SRZ ;  /* 0x0000000000da7805 */ /* 0x000fe4000001ff00 */
[----:B------:R-:W-:Y:S01]  /*14d0*/  CS2R R220, SRZ ;  /* 0x0000000000dc7805 */ /* 0x000fe2000001ff00 */
[----:B------:R2:W-:Y:S01]  /*14e0*/  STL [R1+0x28], RZ ;  /* 0x000028ff01007387 */ /* 0x0005e20000100800 */
[----:B------:R-:W-:Y:S02]  /*14f0*/  CS2R R222, SRZ ;  /* 0x0000000000de7805 */ /* 0x000fe4000001ff00 */
[----:B------:R-:W-:-:S02]  /*1500*/  CS2R R224, SRZ ;  /* 0x0000000000e07805 */ /* 0x000fc4000001ff00 */
[----:B------:R-:W-:Y:S01]  /*1510*/  CS2R R226, SRZ ;  /* 0x0000000000e27805 */ /* 0x000fe2000001ff00 */
[----:B------:R2:W-:Y:S01]  /*1520*/  STL [R1+0x24], RZ ;  /* 0x000024ff01007387 */ /* 0x0005e20000100800 */
[----:B------:R-:W-:Y:S01]  /*1530*/  ULEA.HI UR11, UR10, UR10, URZ, 0x1 ;  /* 0x0000000a0a0b7291 */ /* 0x000fe2000f8f083f */
[----:B------:R-:W-:Y:S01]  /*1540*/  IMAD.MOV.U32 R228, RZ, RZ, RZ ;  /* 0x000000ffffe47224 */ /* 0x000fe200078e00ff */
[----:B------:R-:W-:Y:S01]  /*1550*/  CS2R R88, SRZ ;  /* 0x0000000000587805 */ /* 0x000fe2000001ff00 */
[----:B------:R2:W-:Y:S01]  /*1560*/  STL [R1+0x20], RZ ;  /* 0x000020ff01007387 */ /* 0x0005e20000100800 */
[----:B------:R-:W-:Y:S01]  /*1570*/  ULOP3.LUT UR16, UR11, 0x7fffe, URZ, 0xc0, !UPT ;  /* 0x0007fffe0b107892 */ /* 0x000fe2000f8ec03f */
[----:B------:R-:W-:Y:S01]  /*1580*/  CS2R R90, SRZ ;  /* 0x00000000005a7805 */ /* 0x000fe2000001ff00 */
[----:B-1----:R-:W-:Y:S01]  /*1590*/  ULEA UR11, UR18, UR17, 0x18 ;  /* 0x00000011120b7291 */ /* 0x002fe2000f8ec03f */
[----:B------:R2:W-:Y:S01]  /*15a0*/  STL [R1+0x1c], RZ ;  /* 0x00001cff01007387 */ /* 0x0005e20000100800 */
[----:B------:R-:W-:Y:S01]  /*15b0*/  UIADD3 UR16, UR10, -UR16, URZ ;  /* 0x800000100a107290 */ /* 0x000fe2000fffe03f */
[----:B------:R-:W-:-:S02]  /*15c0*/  CS2R R92, SRZ ;  /* 0x00000000005c7805 */ /* 0x000fc4000001ff00 */
[----:B------:R-:W-:Y:S01]  /*15d0*/  CS2R R94, SRZ ;  /* 0x00000000005e7805 */ /* 0x000fe2000001ff00 */
[----:B------:R2:W-:Y:S01]  /*15e0*/  STL [R1+0x18], RZ ;  /* 0x000018ff01007387 */ /* 0x0005e20000100800 */
[----:B------:R-:W-:Y:S01]  /*15f0*/  ULEA UR16, UR16, UR11, 0xd ;  /* 0x0000000b10107291 */ /* 0x000fe2000f8e683f */
[----:B------:R-:W-:Y:S02]  /*1600*/  CS2R R96, SRZ ;  /* 0x0000000000607805 */ /* 0x000fe4000001ff00 */
[----:B------:R-:W-:Y:S01]  /*1610*/  CS2R R98, SRZ ;  /* 0x0000000000627805 */ /* 0x000fe2000001ff00 */
[----:B------:R2:W-:Y:S01]  /*1620*/  STL [R1+0x14], RZ ;  /* 0x000014ff01007387 */ /* 0x0005e20000100800 */
[----:B------:R-:W-:Y:S01]  /*1630*/  UIADD3 UR16, UR16, 0x100, URZ ;  /* 0x0000010010107890 */ /* 0x000fe2000fffe03f */
[----:B------:R-:W-:Y:S02]  /*1640*/  CS2R R100, SRZ ;  /* 0x0000000000647805 */ /* 0x000fe4000001ff00 */
[----:B------:R-:W-:Y:S01]  /*1650*/  CS2R R102, SRZ ;  /* 0x0000000000667805 */ /* 0x000fe2000001ff00 */
[----:B------:R2:W-:Y:S01]  /*1660*/  STL [R1+0x10], RZ ;  /* 0x000010ff01007387 */ /* 0x0005e20000100800 */
[----:B------:R-:W-:Y:S01]  /*1670*/  USHF.R.U32.HI UR10, URZ, 0x4, UR16 ;  /* 0x000000043f0a7899 */ /* 0x000fe20008011610 */
[----:B------:R-:W-:-:S02]  /*1680*/  CS2R R104, SRZ ;  /* 0x0000000000687805 */ /* 0x000fc4000001ff00 */
[----:B------:R-:W-:Y:S01]  /*1690*/  CS2R R106, SRZ ;  /* 0x00000000006a7805 */ /* 0x000fe2000001ff00 */
[----:B------:R2:W-:Y:S01]  /*16a0*/  STL [R1+0xc], RZ ;  /* 0x00000cff01007387 */ /* 0x0005e20000100800 */
[----:B------:R-:W-:Y:S01]  /*16b0*/  ULOP3.LUT UR10, UR10, 0x3fff, URZ, 0xc0, !UPT ;  /* 0x00003fff0a0a7892 */ /* 0x000fe2000f8ec03f */
        /* <DEDUP_REMOVED lines=10> */
[----:B------:R2:W-:Y:S01]  /*1760*/  STL [R1], RZ ;  /* 0x000000ff01007387 */ /* 0x0005e20000100800 */
[----:B------:R-:W-:Y:S02]  /*1770*/  CS2R R124, SRZ ;  /* 0x00000000007c7805 */ /* 0x000fe4000001ff00 */
[----:B------:R-:W-:Y:S02]  /*1780*/  CS2R R126, SRZ ;  /* 0x00000000007e7805 */ /* 0x000fe4000001ff00 */
[----:B------:R-:W-:Y:S02]  /*1790*/  CS2R R128, SRZ ;  /* 0x0000000000807805 */ /* 0x000fe4000001ff00 */
[----:B------:R-:W-:-:S02]  /*17a0*/  CS2R R130, SRZ ;  /* 0x0000000000827805 */ /* 0x000fc4000001ff00 */
[----:B------:R-:W-:Y:S02]  /*17b0*/  CS2R R132, SRZ ;  /* 0x0000000000847805 */ /* 0x000fe4000001ff00 */
[----:B------:R-:W-:Y:S02]  /*17c0*/  CS2R R134, SRZ ;  /* 0x0000000000867805 */ /* 0x000fe4000001ff00 */
        /* <DEDUP_REMOVED lines=9> */
[----:B---3--:R-:W-:-:S02]  /*1860*/  CS2R R26, SRZ ;  /* 0x00000000001a7805 */ /* 0x008fc4000001ff00 */
[----:B----4-:R-:W-:Y:S02]  /*1870*/  CS2R R28, SRZ ;  /* 0x00000000001c7805 */ /* 0x010fe4000001ff00 */
        /* <DEDUP_REMOVED lines=28> */
[----:B------:R-:W-:Y:S01]  /*1a40*/  CS2R R86, SRZ ;  /* 0x0000000000567805 */ /* 0x000fe2000001ff00 */
[----:B--2---:R-:W-:Y:S06]  /*1a50*/  @!P0 BRA `(.L_x_13) ;  /* 0x0000001000c08947 */ /* 0x004fec0003800000 */
[----:B------:R-:W-:-:S06]  /*1a60*/  UISETP.NE.AND UP0, UPT, UR22, 0x3, UPT ;  /* 0x000000031600788c */ /* 0x000fcc000bf05270 */
[----:B------:R-:W-:-:S13]  /*1a70*/  PLOP3.LUT P1, PT, PT, PT, UP0, 0x80, 0x0 ;  /* 0x000000000000781c */ /* 0x000fda0003f2f008 */
[----:B------:R-:W-:Y:S05]  /*1a80*/  @!P1 BRA `(.L_x_14) ;  /* 0x0000000000049947 */ /* 0x000fea0003800000 */
[----:B------:R-:W-:Y:S01]  /*1a90*/  BPT.TRAP 0x1 ;  /* 0x000000040000795c */ /* 0x000fe20000300000 */
.L_x_14:
[----:B------:R-:W-:Y:S01]  /*1aa0*/  ULEA UR6, UR5, UR11, 0x3 ;  /* 0x0000000b05067291 */ /* 0x000fe2000f8e183f */
[----:B------:R-:W-:-:S05]  /*1ab0*/  IMAD.U32 R0, RZ, RZ, UR4 ;  /* 0x00000004ff007e24 */ /* 0x000fca000f8e00ff */
[----:B------:R-:W-:-:S04]  /*1ac0*/  SHF.L.U32 R0, R0, 0x1f, RZ ;  /* 0x0000001f00007819 */ /* 0x000fc800000006ff */
[----:B------:R0:W1:Y:S01]  /*1ad0*/  SYNCS.PHASECHK.TRANS64.TRYWAIT P0, [UR6], R0 ;  /* 0x00000000ff0075a7 */ /* 0x0000620008000146 */
[----:B------:R-:W-:Y:S05]  /*1ae0*/  @!P1 BRA `(.L_x_15) ;  /* 0x0000000000049947 */ /* 0x000fea0003800000 */
[----:B------:R-:W-:Y:S01]  /*1af0*/  BPT.TRAP 0x1 ;  /* 0x000000040000795c */ /* 0x000fe20000300000 */
.L_x_15:
[----:B-1----:R-:W-:Y:S05]  /*1b00*/  @P0 BRA `(.L_x_16) ;  /* 0x0000000000080947 */ /* 0x002fea0003800000 */
[----:B------:R-:W1:Y:S02]  /*1b10*/  SYNCS.PHASECHK.TRANS64.TRYWAIT P0, [UR6], R0 ;  /* 0x00000000ff0075a7 */ /* 0x000e640008000146 */
[----:B-1----:R-:W-:Y:S05]  /*1b20*/  @!P0 BRA `(.L_x_17) ;  /* 0x000000e400cc8947 */ /* 0x002fea0003800000 */
.L_x_16:
[----:B------:R-:W-:Y:S01]  /*1b30*/  UIADD3 UR6, UR11, 0x18100, URZ ;  /* 0x000181000b067890 */ /* 0x000fe2000fffe03f */
[----:B------:R-:W-:Y:S01]  /*1b40*/  WARPGROUP.ARRIVE ;  /* 0x00000000000079c5 */ /* 0x000fe20000000000 */
[----:B------:R-:W-:Y:S01]  /*1b50*/  ULOP3.LUT UR7, UR10, 0x10000, URZ, 0xfc, !UPT ;  /* 0x000100000a077892 */ /* 0x000fe2000f8efc3f */
[----:B------:R2:W-:Y:S01]  /*1b60*/  STL [R1+0x6c], RZ ;  /* 0x00006cff01007387 */ /* 0x0005e20000100800 */
[----:B------:R-:W-:Y:S01]  /*1b70*/  USHF.R.U32.HI UR6, URZ, 0x4, UR6 ;  /* 0x000000043f067899 */ /* 0x000fe20008011606 */
[----:B01----:R-:W-:Y:S01]  /*1b80*/  IMAD.MOV.U32 R0, RZ, RZ, RZ ;  /* 0x000000ffff007224 */ /* 0x003fe200078e00ff */
[----:B------:R-:W-:Y:S01]  /*1b90*/  ULEA UR7, UR5, UR7, 0xb ;  /* 0x0000000705077291 */ /* 0x000fe2000f8e583f */
[----:B------:R2:W-:Y:S01]  /*1ba0*/  STL [R1+0x68], RZ ;  /* 0x000068ff01007387 */ /* 0x0005e20000100800 */
[----:B------:R-:W-:Y:S01]  /*1bb0*/  ULOP3.LUT UR6, UR6, 0x3fff, URZ, 0xc0, !UPT ;  /* 0x00003fff06067892 */ /* 0x000fe2000f8ec03f */
[----:B------:R-:W-:Y:S01]  /*1bc0*/  CS2R R2, SRZ ;  /* 0x0000000000027805 */ /* 0x000fe2000001ff00 */
[----:B------:R-:W-:Y:S01]  /*1bd0*/  UMOV UR17, 0x40000040 ;  /* 0x4000004000117882 */ /* 0x000fe20000000000 */
[----:B------:R-:W-:Y:S01]  /*1be0*/  UMOV UR19, 0x40000040 ;  /* 0x4000004000137882 */ /* 0x000fe20000000000 */
[----:B------:R-:W-:Y:S01]  /*1bf0*/  ULOP3.LUT UR6, UR6, 0x10000, URZ, 0xfc, !UPT ;  /* 0x0001000006067892 */ /* 0x000fe2000f8efc3f */
[----:B------:R2:W-:Y:S01]  /*1c00*/  STL [R1+0x64], RZ ;  /* 0x000064ff01007387 */ /* 0x0005e20000100800 */
[----:B------:R-:W-:Y:S01]  /*1c10*/  UMOV UR16, UR7 ;  /* 0x0000000700107c82 */ /* 0x000fe20008000000 */
[----:B------:R-:W-:Y:S01]  /*1c20*/  CS2R R4, SRZ ;  /* 0x0000000000047805 */ /* 0x000fe2000001ff00 */
[----:B------:R-:W-:Y:S01]  /*1c30*/  ULEA UR8, UR5, UR6, 0xa ;  /* 0x0000000605087291 */ /* 0x000fe2000f8e503f */
[----:B------:R2:W-:Y:S01]  /*1c40*/  STL [R1+0x60], RZ ;  /* 0x000060ff01007387 */ /* 0x0005e20000100800 */
[----:B------:R-:W-:Y:S01]  /*1c50*/  CS2R R6, SRZ ;  /* 0x0000000000067805 */ /* 0x000fe2000001ff00 */
[----:B------:R-:W-:Y:S01]  /*1c60*/  UMOV UR6, 0x4 ;  /* 0x0000000400067882 */ /* 0x000fe20000000000 */
[----:B------:R-:W-:Y:S01]  /*1c70*/  CS2R R8, SRZ ;  /* 0x0000000000087805 */ /* 0x000fe2000001ff00 */
[----:B------:R2:W-:Y:S01]  /*1c80*/  STL [R1+0x5c], RZ ;  /* 0x00005cff01007387 */ /* 0x0005e20000100800 */
[----:B------:R-:W-:Y:S01]  /*1c90*/  CS2R R10, SRZ ;  /* 0x00000000000a7805 */ /* 0x000fe2000001ff00 */
[----:B------:R-:W-:Y:S01]  /*1ca0*/  UMOV UR18, UR8 ;  /* 0x0000000800127c82 */ /* 0x000fe20008000000 */
[----:B------:R-:W-:Y:S01]  /*1cb0*/  CS2R R12, SRZ ;  /* 0x00000000000c7805 */ /* 0x000fe2000001ff00 */
[----:B------:R-:W-:Y:S01]  /*1cc0*/  QGMMA.64x128x32.F32.E4M3.E4M3 R88, gdesc[UR16], RZ, !UPT ;  /* 0x01e00000105879f3 */ /* 0x000fe2000c7008ff */
[----:B------:R-:W-:Y:S01]  /*1cd0*/  UIADD3 UR16, UR7, 0x400, URZ ;  /* 0x0000040007107890 */ /* 0x000fe2000fffe03f */
[----:B------:R2:W-:Y:S01]  /*1ce0*/  STL [R1+0x58], RZ ;  /* 0x000058ff01007387 */ /* 0x0005e20000100800 */
[----:B------:R-:W-:Y:S01]  /*1cf0*/  UMOV UR17, 0x40000040 ;  /* 0x4000004000117882 */ /* 0x000fe20000000000 */
[----:B------:R-:W-:-:S02]  /*1d00*/  CS2R R14, SRZ ;  /* 0x00000000000e7805 */ /* 0x000fc4000001ff00 */
[----:B------:R-:W-:Y:S01]  /*1d10*/  CS2R R16, SRZ ;  /* 0x0000000000107805 */ /* 0x000fe2000001ff00 */
[----:B------:R2:W-:Y:S01]  /*1d20*/  STL [R1+0x54], RZ ;  /* 0x000054ff01007387 */ /* 0x0005e20000100800 */
[----:B------:R-:W-:Y:S02]  /*1d30*/  CS2R R18, SRZ ;  /* 0x0000000000127805 */ /* 0x000fe4000001ff00 */
[----:B------:R-:W-:Y:S02]  /*1d40*/  CS2R R20, SRZ ;  /* 0x0000000000147805 */ /* 0x000fe4000001ff00 */
[----:B------:R-:W-:Y:S01]  /*1d50*/  CS2R R22, SRZ ;  /* 0x0000000000167805 */ /* 0x000fe2000001ff00 */
[----:B------:R2:W-:Y:S01]  /*1d60*/  STL [R1+0x50], RZ ;  /* 0x000050ff01007387 */ /* 0x0005e20000100800 */
[----:B------:R-:W-:Y:S01]  /*1d70*/  CS2R R152, SRZ ;  /* 0x0000000000987805 */ /* 0x000fe2000001ff00 */
[----:B------:R-:W-:Y:S01]  /*1d80*/  QGMMA.64x128x32.F32.E4M3.E4M3 R24, gdesc[UR16], RZ, !UPT ;  /* 0x01e00000101879f3 */ /* 0x000fe2000c7008ff */
[----:B------:R-:W-:Y:S01]  /*1d90*/  UIADD3 UR16, UR7, 0x2, URZ ;  /* 0x0000000207107890 */ /* 0x000fe2000fffe03f */
[----:B------:R2:W-:Y:S01]  /*1da0*/  STL [R1+0x4c], RZ ;  /* 0x00004cff01007387 */ /* 0x0005e20000100800 */
[----:B------:R-:W-:Y:S01]  /*1db0*/  UIADD3 UR18, UR8, 0x2, URZ ;  /* 0x0000000208127890 */ /* 0x000fe2000fffe03f */
[----:B------:R-:W-:Y:S01]  /*1dc0*/  CS2R R154, SRZ ;  /* 0x00000000009a7805 */ /* 0x000fe2000001ff00 */
[----:B------:R-:W-:Y:S01]  /*1dd0*/  UMOV UR17, 0x40000040 ;  /* 0x4000004000117882 */ /* 0x000fe20000000000 */
[----:B------:R-:W-:Y:S01]  /*1de0*/  UMOV UR19, 0x40000040 ;  /* 0x4000004000137882 */ /* 0x000fe20000000000 */
        /* <DEDUP_REMOVED lines=49> */
[----:B------:R-:W-:-:S03]  /*2100*/  IMAD.MOV.U32 R228, RZ, RZ, RZ ;  /* 0x000000ffffe47224 */ /* 0x000fc600078e00ff */
[----:B------:R2:W-:Y:S04]  /*2110*/  STL [R1+0x14], RZ ;  /* 0x000014ff01007387 */ /* 0x0005e80000100800 */
[----:B------:R2:W-:Y:S04]  /*2120*/  STL [R1+0x10], RZ ;  /* 0x000010ff01007387 */ /* 0x0005e80000100800 */
[----:B------:R2:W-:Y:S04]  /*2130*/  STL [R1+0xc], RZ ;  /* 0x00000cff01007387 */ /* 0x0005e80000100800 */
[----:B------:R2:W-:Y:S04]  /*2140*/  STL [R1+0x8], RZ ;  /* 0x000008ff01007387 */ /* 0x0005e80000100800 */
[----:B------:R2:W-:Y:S04]  /*2150*/  STL [R1+0x4], RZ ;  /* 0x000004ff01007387 */ /* 0x0005e80000100800 */
[----:B------:R2:W-:Y:S01]  /*2160*/  STL [R1], RZ ;  /* 0x000000ff01007387 */ /* 0x0005e20000100800 */
[----:B------:R-:W-:Y:S01]  /*2170*/  QGMMA.64x128x32.F32.E4M3.E4M3 R88, gdesc[UR16], R88 ;  /* 0x01e00000105879f3 */ /* 0x000fe20008700858 */
[----:B------:R-:W-:Y:S01]  /*2180*/  UIADD3 UR16, UR7, 0x402, URZ ;  /* 0x0000040207107890 */ /* 0x000fe2000fffe03f */
[----:B------:R-:W-:-:S10]  /*2190*/  UMOV UR17, 0x40000040 ;  /* 0x4000004000117882 */ /* 0x000fd40000000000 */
[----:B------:R-:W-:Y:S01]  /*21a0*/  QGMMA.64x128x32.F32.E4M3.E4M3 R24, gdesc[UR16], R24 ;  /* 0x01e00000101879f3 */ /* 0x000fe20008700818 */
[----:B------:R-:W-:Y:S02]  /*21b0*/  UIADD3 UR16, UR7, 0x4, URZ ;  /* 0x0000000407107890 */ /* 0x000fe4000fffe03f */
[----:B------:R-:W-:Y:S01]  /*21c0*/  UIADD3 UR18, UR8, 0x4, URZ ;  /* 0x0000000408127890 */ /* 0x000fe2000fffe03f */
[----:B------:R-:W-:Y:S01]  /*21d0*/  UMOV UR17, 0x40000040 ;  /* 0x4000004000117882 */ /* 0x000fe20000000000 */
[----:B------:R-:W-:-:S07]  /*21e0*/  UMOV UR19, 0x40000040 ;  /* 0x4000004000137882 */ /* 0x000fce0000000000 */
        /* <DEDUP_REMOVED lines=10> */
[----:B------:R-:W-:Y:S02]  /*2290*/  UMOV UR17, 0x40000040 ;  /* 0x4000004000117882 */ /* 0x000fe40000000000 */
[----:B------:R-:W-:Y:S02]  /*22a0*/  ULDC UR7, c[0x0][0x50c] ;  /* 0x0001430000077ab9 */ /* 0x000fe40000000800 */
[----:B------:R-:W-:-:S04]  /*22b0*/  UISETP.NE.AND UP0, UPT, UR7, 0x4, UPT ;  /* 0x000000040700788c */ /* 0x000fc8000bf05270 */
[----:B------:R-:W-:Y:S02]  /*22c0*/  USEL UR7, URZ, 0x1, UP0 ;  /* 0x000000013f077887 */ /* 0x000fe40008000000 */
[----:B------:R-:W-:Y:S04]  /*22d0*/  QGMMA.64x128x32.F32.E4M3.E4M3 R24, gdesc[UR16], R24, gsb0 ;  /* 0x01e00000101879f3 */ /* 0x000fe80008000818 */
[----:B------:R-:W-:-:S13]  /*22e0*/  ISETP.NE.AND P0, PT, RZ, UR7, PT ;  /* 0x00000007ff007c0c */ /* 0x000fda000bf05270 */
[----:B--2---:R-:W-:Y:S05]  /*22f0*/  @!P0 BRA `(.L_x_18) ;  /* 0x0000000800808947 */ /* 0x004fea0003800000 */
[----:B------:R-:W-:Y:S02]  /*2300*/  WARPGROUP.DEPBAR.LE gsb0, 0x0 ;  /* 0x00008000000079c5 */ /* 0x000fe40000010000 */
[----:B------:R-:W-:-:S01]  /*2310*/  FADD R227, RZ, R89 ;  /* 0x00000059ffe37221 */ /* 0x000fc20000000000 */
[----:B------:R-:W-:Y:S01]  /*2320*/  FADD R228, RZ, R88 ;  /* 0x00000058ffe47221 */ /* 0x000fe20000000000 */
[----:B------:R-:W-:-:S01]  /*2330*/  FADD R226, RZ, R90 ;  /* 0x0000005affe27221 */ /* 0x000fc20000000000 */
[----:B------:R-:W-:Y:S01]  /*2340*/  FADD R225, RZ, R91 ;  /* 0x0000005bffe17221 */ /* 0x000fe20000000000 */
[----:B------:R-:W-:-:S01]  /*2350*/  FADD R224, RZ, R92 ;  /* 0x0000005cffe07221 */ /* 0x000fc20000000000 */
[----:B------:R0:W-:Y:S01]  /*2360*/  STL [R1+0x80], R227 ;  /* 0x000080e301007387 */ /* 0x0001e20000100800 */
[----:B------:R-:W-:-:S01]  /*2370*/  FADD R223, RZ, R93 ;  /* 0x0000005dffdf7221 */ /* 0x000fc20000000000 */
[----:B------:R-:W-:Y:S01]  /*2380*/  FADD R222, RZ, R94 ;  /* 0x0000005effde7221 */ /* 0x000fe20000000000 */
[----:B------:R-:W-:-:S01]  /*2390*/  FADD R221, RZ, R95 ;  /* 0x0000005fffdd7221 */ /* 0x000fc20000000000 */
[----:B------:R-:W-:Y:S01]  /*23a0*/  FADD R220, RZ, R96 ;  /* 0x00000060ffdc7221 */ /* 0x000fe20000000000 */
[----:B------:R-:W-:-:S01]  /*23b0*/  FADD R219, RZ, R97 ;  /* 0x00000061ffdb7221 */ /* 0x000fc20000000000 */
[----:B------:R-:W-:Y:S01]  /*23c0*/  FADD R218, RZ, R98 ;  /* 0x00000062ffda7221 */ /* 0x000fe20000000000 */
[----:B------:R-:W-:-:S01]  /*23d0*/  FADD R217, RZ, R99 ;  /* 0x00000063ffd97221 */ /* 0x000fc20000000000 */
[----:B------:R-:W-:Y:S01]  /*23e0*/  FADD R216, RZ, R100 ;  /* 0x00000064ffd87221 */ /* 0x000fe20000000000 */
[----:B------:R-:W-:-:S01]  /*23f0*/  FADD R215, RZ, R101 ;  /* 0x00000065ffd77221 */ /* 0x000fc20000000000 */
[----:B0-----:R-:W-:Y:S01]  /*2400*/  FADD R227, RZ, R60 ;  /* 0x0000003cffe37221 */ /* 0x001fe20000000000 */
[----:B------:R-:W-:-:S01]  /*2410*/  FADD R214, RZ, R102 ;  /* 0x00000066ffd67221 */ /* 0x000fc20000000000 */
[----:B------:R-:W-:Y:S01]  /*2420*/  FADD R213, RZ, R103 ;  /* 0x00000067ffd57221 */ /* 0x000fe20000000000 */
[----:B------:R-:W-:-:S01]  /*2430*/  FADD R212, RZ, R104 ;  /* 0x00000068ffd47221 */ /* 0x000fc20000000000 */
[----:B------:R-:W-:Y:S01]  /*2440*/  FADD R211, RZ, R105 ;  /* 0x00000069ffd37221 */ /* 0x000fe20000000000 */
[----:B------:R0:W-:Y:S01]  /*2450*/  STL [R1], R227 ;  /* 0x000000e301007387 */ /* 0x0001e20000100800 */
        /* <DEDUP_REMOVED lines=94> */
[----:B0-----:R-:W-:-:S05]  /*2a40*/  FADD R227, RZ, R67 ;  /* 0x00000043ffe37221 */ /* 0x001fca0000000000 */
[----:B------:R0:W-:Y:S02]  /*2a50*/  STL [R1+0x1c], R227 ;  /* 0x00001ce301007387 */ /* 0x0001e40000100800 */
        /* <DEDUP_REMOVED lines=39> */
[----:B------:R0:W-:Y:S04]  /*2cd0*/  STL [R1+0x6c], R227 ;  /* 0x00006ce301007387 */ /* 0x0001e80000100800 */
[----:B0-----:R0:W5:Y:S01]  /*2ce0*/  LDL.LU R227, [R1+0x80] ;  /* 0x0000800001e37983 */ /* 0x0011620000300800 */
[----:B------:R-:W-:-:S05]  /*2cf0*/  UMOV UR6, URZ ;  /* 0x0000003f00067c82 */ /* 0x000fca0008000000 */
.L_x_18:
[----:B------:R-:W-:Y:S01]  /*2d00*/  UIADD3 UR23, UR5, 0x1, URZ ;  /* 0x0000000105177890 */ /* 0x000fe2000fffe03f */
[----:B------:R-:W-:-:S03]  /*2d10*/  UMOV UR8, 0x1 ;  /* 0x0000000100087882 */ /* 0x000fc60000000000 */
[----:B------:R-:W-:-:S04]  /*2d20*/  UISETP.NE.AND UP0, UPT, UR23, 0x3, UPT ;  /* 0x000000031700788c */ /* 0x000fc8000bf05270 */
[----:B------:R-:W-:Y:S02]  /*2d30*/  USEL UR24, URZ, 0x1, UP0 ;  /* 0x000000013f187887 */ /* 0x000fe40008000000 */
[----:B------:R-:W-:Y:S02]  /*2d40*/  USEL UR23, UR23, URZ, UP0 ;  /* 0x0000003f17177287 */ /* 0x000fe40008000000 */
[----:B------:R-:W-:-:S12]  /*2d50*/  ULOP3.LUT UR24, UR4, UR24, URZ, 0x3c, !UPT ;  /* 0x0000001804187292 */ /* 0x000fd8000f8e3c3f */
.L_x_13:
[----:B------:R-:W-:-:S04]  /*2d60*/  UISETP.LT.AND UP0, UPT, UR9, 0x1, UPT ;  /* 0x000000010900788c */ /* 0x000fc8000bf01270 */
[----:B------:R-:W-:-:S04]  /*2d70*/  USEL UR16, UR9, 0x1, UP0 ;  /* 0x0000000109107887 */ /* 0x000fc80008000000 */
[----:B------:R-:W-:-:S04]  /*2d80*/  UIADD3 UR26, UR9, -UR16, URZ ;  /* 0x80000010091a7290 */ /* 0x000fc8000fffe03f */
[----:B------:R-:W-:-:S06]  /*2d90*/  UISETP.GE.AND UP0, UPT, UR26, 0x1, UPT ;  /* 0x000000011a00788c */ /* 0x000fcc000bf06270 */
[----:B------:R-:W-:-:S13]  /*2da0*/  PLOP3.LUT P0, PT, PT, PT, UP0, 0x80, 0x0 ;  /* 0x000000000000781c */ /* 0x000fda0003f0f008 */
[----:B------:R-:W-:Y:S05]  /*2db0*/  @!P0 BRA `(.L_x_19) ;  /* 0x0000001000dc8947 */ /* 0x000fea0003800000 */
[----:B------:R-:W-:Y:S01]  /*2dc0*/  UMOV UR25, UR5 ;  /* 0x0000000500197c82 */ /* 0x000fe20008000000 */
[----:B------:R-:W-:-:S05]  /*2dd0*/  ULDC UR27, c[0x0][0x50c] ;  /* 0x00014300001b7ab9 */ /* 0x000fca0000000800 */
.L_x_27:
[----:B------:R-:W-:-:S06]  /*2de0*/  UISETP.NE.AND UP0, UPT, UR22, 0x3, UPT ;  /* 0x000000031600788c */ /* 0x000fcc000bf05270 */
[----:B------:R-:W-:-:S13]  /*2df0*/  PLOP3.LUT P1, PT, PT, PT, UP0, 0x80, 0x0 ;  /* 0x000000000000781c */ /* 0x000fda0003f2f008 */
[----:B-1---5:R-:W-:Y:S05]  /*2e00*/  @!P1 BRA `(.L_x_20) ;  /* 0x0000000000049947 */ /* 0x022fea0003800000 */
[----:B------:R-:W-:Y:S01]  /*2e10*/  BPT.TRAP 0x1 ;  /* 0x000000040000795c */ /* 0x000fe20000300000 */
.L_x_20:
[----:B------:R-:W1:Y:S01]  /*2e20*/  S2UR UR16, SR_CgaCtaId ;  /* 0x00000000001079c3 */ /* 0x000e620000008800 */
[----:B------:R-:W-:Y:S01]  /*2e30*/  UMOV UR11, 0x400 ;  /* 0x00000400000b7882 */ /* 0x000fe20000000000 */
[----:B------:R-:W-:-:S05]  /*2e40*/  IMAD.U32 R229, RZ, RZ, UR24 ;  /* 0x00000018ffe57e24 */ /* 0x000fca000f8e00ff */
[----:B------:R-:W-:Y:S01]  /*2e50*/  SHF.L.U32 R229, R229, 0x1f, RZ ;  /* 0x0000001fe5e57819 */ /* 0x000fe200000006ff */
[----:B-1----:R-:W-:-:S04]  /*2e60*/  ULEA UR11, UR16, UR11, 0x18 ;  /* 0x0000000b100b7291 */ /* 0x002fc8000f8ec03f */
[----:B------:R-:W-:-:S09]  /*2e70*/  ULEA UR16, UR23, UR11, 0x3 ;  /* 0x0000000b17107291 */ /* 0x000fd2000f8e183f */
[----:B------:R1:W2:Y:S01]  /*2e80*/  SYNCS.PHASECHK.TRANS64.TRYWAIT P0, [UR16], R229 ;  /* 0x000000e5ff0075a7 */ /* 0x0002a20008000150 */
[----:B------:R-:W-:Y:S05]  /*2e90*/  @!P1 BRA `(.L_x_21) ;  /* 0x0000000000049947 */ /* 0x000fea0003800000 */
[----:B------:R-:W-:Y:S01]  /*2ea0*/  BPT.TRAP 0x1 ;  /* 0x000000040000795c */ /* 0x000fe20000300000 */
.L_x_21:
[----:B--2---:R-:W-:Y:S05]  /*2eb0*/  @P0 BRA `(.L_x_22) ;  /* 0x0000000000080947 */ /* 0x004fea0003800000 */
[----:B------:R-:W2:Y:S02]  /*2ec0*/  SYNCS.PHASECHK.TRANS64.TRYWAIT P0, [UR16], R229 ;  /* 0x000000e5ff0075a7 */ /* 0x000ea40008000150 */
[----:B--2---:R-:W-:Y:S05]  /*2ed0*/  @!P0 BRA `(.L_x_23) ;  /* 0x000000d000f88947 */ /* 0x004fea0003800000 */
.L_x_22:
[----:B------:R-:W-:Y:S01]  /*2ee0*/  UIADD3 UR16, UR11, 0x18100, URZ ;  /* 0x000181000b107890 */ /* 0x000fe2000fffe03f */
[----:B------:R-:W-:Y:S01]  /*2ef0*/  WARPGROUP.ARRIVE ;  /* 0x00000000000079c5 */ /* 0x000fe20000000000 */
[----:B------:R-:W-:Y:S02]  /*2f00*/  UISETP.NE.AND UP0, UPT, UR7, URZ, UPT ;  /* 0x0000003f0700728c */ /* 0x000fe4000bf05270 */
[----:B------:R-:W-:Y:S02]  /*2f10*/  USHF.R.U32.HI UR16, URZ, 0x4, UR16 ;  /* 0x000000043f107899 */ /* 0x000fe40008011610 */
[----:B------:R-:W-:Y:S02]  /*2f20*/  USEL UR8, UR8, URZ, !UP0 ;  /* 0x0000003f08087287 */ /* 0x000fe4000c000000 */
[----:B------:R-:W-:Y:S02]  /*2f30*/  ULOP3.LUT UR16, UR16, 0x3fff, URZ, 0xc0, !UPT ;  /* 0x00003fff10107892 */ /* 0x000fe4000f8ec03f */
[----:B------:R-:W-:-:S02]  /*2f40*/  UISETP.NE.U32.AND UP0, UPT, UR8, URZ, UPT ;  /* 0x0000003f0800728c */ /* 0x000fc4000bf05070 */
[----:B------:R-:W-:Y:S02]  /*2f50*/  ULOP3.LUT UR7, UR10, 0x10000, URZ, 0xfc, !UPT ;  /* 0x000100000a077892 */ /* 0x000fe4000f8efc3f */
[----:B------:R-:W-:Y:S02]  /*2f60*/  ULOP3.LUT UR8, UR16, 0x10000, URZ, 0xfc, !UPT ;  /* 0x0001000010087892 */ /* 0x000fe4000f8efc3f */
[----:B------:R-:W-:Y:S02]  /*2f70*/  ULEA UR7, UR23, UR7, 0xb ;  /* 0x0000000717077291 */ /* 0x000fe4000f8e583f */
[----:B------:R-:W-:Y:S01]  /*2f80*/  ULEA UR8, UR23, UR8, 0xa ;  /* 0x0000000817087291 */ /* 0x000fe2000f8e503f */
[----:B------:R-:W-:Y:S01]  /*2f90*/  UMOV UR17, 0x40000040 ;  /* 0x4000004000117882 */ /* 0x000fe20000000000 */
[----:B------:R-:W-:Y:S01]  /*2fa0*/  UMOV UR19, 0x40000040 ;  /* 0x4000004000137882 */ /* 0x000fe20000000000 */
[----:B------:R-:W-:Y:S02]  /*2fb0*/  UIADD3 UR6, UR6, 0x4, URZ ;  /* 0x0000000406067890 */ /* 0x000fe4000fffe03f */
[----:B------:R-:W-:-:S02]  /*2fc0*/  UMOV UR16, UR7 ;  /* 0x0000000700107c82 */ /* 0x000fc40008000000 */
[----:B------:R-:W-:Y:S02]  /*2fd0*/  UMOV UR18, UR8 ;  /* 0x0000000800127c82 */ /* 0x000fe40008000000 */
[----:B------:R-:W-:Y:S01]  /*2fe0*/  QGMMA.64x128x32.F32.E4M3.E4M3 R88, gdesc[UR16], R88, UP0 ;  /* 0x01e00000105879f3 */ /* 0x000fe2000bf00858 */
[----:B------:R-:W-:Y:S01]  /*2ff0*/  UIADD3 UR16, UR7, 0x400, URZ ;  /* 0x0000040007107890 */ /* 0x000fe2000fffe03f */
[----:B------:R-:W-:-:S10]  /*3000*/  UMOV UR17, 0x40000040 ;  /* 0x4000004000117882 */ /* 0x000fd40000000000 */
[----:B------:R-:W-:Y:S01]  /*3010*/  QGMMA.64x128x32.F32.E4M3.E4M3 R24, gdesc[UR16], R24, UP0 ;  /* 0x01e00000101879f3 */ /* 0x000fe2000bf00818 */
[----:B------:R-:W-:Y:S02]  /*3020*/  UIADD3 UR16, UR7, 0x2, URZ ;  /* 0x0000000207107890 */ /* 0x000fe4000fffe03f */
[----:B------:R-:W-:Y:S01]  /*3030*/  UIADD3 UR18, UR8, 0x2, URZ ;  /* 0x0000000208127890 */ /* 0x000fe2000fffe03f */
[----:B------:R-:W-:Y:S01]  /*3040*/  UMOV UR17, 0x40000040 ;  /* 0x4000004000117882 */ /* 0x000fe20000000000 */
[----:B------:R-:W-:Y:S01]  /*3050*/  UMOV UR19, 0x40000040 ;  /* 0x4000004000137882 */ /* 0x000fe20000000000 */
[----:B------:R-:W-:-:S06]  /*3060*/  UISETP.NE.AND UP0, UPT, UR6, UR27, UPT ;  /* 0x0000001b0600728c */ /* 0x000fcc000bf05270 */
        /* <DEDUP_REMOVED lines=18> */
[----:B------:R-:W-:Y:S01]  /*3190*/  UMOV UR17, 0x40000040 ;  /* 0x4000004000117882 */ /* 0x000fe20000000000 */
[----:B------:R-:W-:-:S06]  /*31a0*/  USEL UR7, URZ, 0x1, UP0 ;  /* 0x000000013f077887 */ /* 0x000fcc0008000000 */
[----:B------:R-:W-:-:S03]  /*31b0*/  ISETP.NE.AND P0, PT, RZ, UR7, PT ;  /* 0x00000007ff007c0c */ /* 0x000fc6000bf05270 */
[----:B------:R-:W-:Y:S03]  /*31c0*/  QGMMA.64x128x32.F32.E4M3.E4M3 R24, gdesc[UR16], R24, gsb0 ;  /* 0x01e00000101879f3 */ /* 0x000fe60008000818 */
[----:B------:R-:W-:-:S07]  /*31d0*/  WARPGROUP.DEPBAR.LE gsb0, 0x1 ;  /* 0x00008000000079c5 */ /* 0x000fce0000010100 */
[----:B------:R-:W-:Y:S05]  /*31e0*/  @!P0 BRA `(.L_x_24) ;  /* 0x0000000c00708947 */ /* 0x000fea0003800000 */
[----:B------:R-:W-:Y:S02]  /*31f0*/  WARPGROUP.DEPBAR.LE gsb0, 0x0 ;  /* 0x00008000000079c5 */ /* 0x000fe40000010000 */
[----:B-----5:R-:W-:-:S01]  /*3200*/  FADD R227, R89, R227 ;  /* 0x000000e359e37221 */ /* 0x020fc20000000000 */
[----:B------:R-:W-:Y:S01]  /*3210*/  FADD R226, R90, R226 ;  /* 0x000000e25ae27221 */ /* 0x000fe20000000000 */
[----:B------:R-:W-:-:S01]  /*3220*/  FADD R225, R91, R225 ;  /* 0x000000e15be17221 */ /* 0x000fc20000000000 */
[----:B------:R-:W-:Y:S01]  /*3230*/  FADD R224, R92, R224 ;  /* 0x000000e05ce07221 */ /* 0x000fe20000000000 */
[----:B------:R-:W-:-:S01]  /*3240*/  FADD R223, R93, R223 ;  /* 0x000000df5ddf7221 */ /* 0x000fc20000000000 */
[----:B------:R2:W-:Y:S01]  /*3250*/  STL [R1+0x80], R227 ;  /* 0x000080e301007387 */ /* 0x0005e20000100800 */
[----:B------:R-:W-:-:S01]  /*3260*/  FADD R222, R94, R222 ;  /* 0x000000de5ede7221 */ /* 0x000fc20000000000 */
[----:B------:R-:W-:Y:S01]  /*3270*/  FADD R221, R95, R221 ;  /* 0x000000dd5fdd7221 */ /* 0x000fe20000000000 */
[----:B------:R-:W-:-:S01]  /*3280*/  FADD R220, R96, R220 ;  /* 0x000000dc60dc7221 */ /* 0x000fc20000000000 */
[----:B------:R-:W-:Y:S01]  /*3290*/  FADD R219, R97, R219 ;  /* 0x000000db61db7221 */ /* 0x000fe20000000000 */
[----:B------:R-:W-:-:S01]  /*32a0*/  FADD R218, R98, R218 ;  /* 0x000000da62da7221 */ /* 0x000fc20000000000 */
[----:B------:R-:W-:Y:S01]  /*32b0*/  FADD R217, R99, R217 ;  /* 0x000000d963d97221 */ /* 0x000fe20000000000 */
[----:B------:R-:W-:-:S01]  /*32c0*/  FADD R216, R100, R216 ;  /* 0x000000d864d87221 */ /* 0x000fc20000000000 */
[----:B------:R-:W-:Y:S01]  /*32d0*/  FADD R215, R101, R215 ;  /* 0x000000d765d77221 */ /* 0x000fe20000000000 */
[----:B------:R-:W-:-:S01]  /*32e0*/  FADD R214, R102, R214 ;  /* 0x000000d666d67221 */ /* 0x000fc20000000000 */
[----:B--2---:R-:W2:Y:S01]  /*32f0*/  LDL.LU R227, [R1+0x28] ;  /* 0x0000280001e37983 */ /* 0x004ea20000300800 */
[----:B------:R-:W-:-:S01]  /*3300*/  FADD R213, R103, R213 ;  /* 0x000000d567d57221 */ /* 0x000fc20000000000 */
[----:B------:R-:W-:Y:S01]  /*3310*/  FADD R212, R104, R212 ;  /* 0x000000d468d47221 */ /* 0x000fe20000000000 */
[----:B------:R-:W-:-:S01]  /*3320*/  FADD R211, R105, R211 ;  /* 0x000000d369d37221 */ /* 0x000fc20000000000 */
[----:B------:R3:W-:Y:S01]  /*3330*/  STL [R1+0x84], R226 ;  /* 0x000084e201007387 */ /* 0x0007e20000100800 */
[----:B------:R-:W-:-:S03]  /*3340*/  FADD R228, R88, R228 ;  /* 0x000000e458e47221 */ /* 0x000fc60000000000 */
[----:B---3--:R-:W3:Y:S04]  /*3350*/  LDL.LU R226, [R1+0x24] ;  /* 0x0000240001e27983 */ /* 0x008ee80000300800 */
[----:B------:R4:W-:Y:S04]  /*3360*/  STL [R1+0x88], R225 ;  /* 0x000088e101007387 */ /* 0x0009e80000100800 */
[----:B----4-:R-:W4:Y:S04]  /*3370*/  LDL.LU R225, [R1+0x20] ;  /* 0x0000200001e17983 */ /* 0x010f280000300800 */
[----:B------:R0:W-:Y:S04]  /*3380*/  STL [R1+0x8c], R224 ;  /* 0x00008ce001007387 */ /* 0x0001e80000100800 */
[----:B0-----:R-:W4:Y:S04]  /*3390*/  LDL.LU R224, [R1+0x1c] ;  /* 0x00001c0001e07983 */ /* 0x001f280000300800 */
        /* <DEDUP_REMOVED lines=13> */
[----:B0-----:R-:W4:Y:S04]  /*3470*/  LDL.LU R217, [R1] ;  /* 0x0000000001d97983 */ /* 0x001f280000300800 */
[----:B------:R-:W-:Y:S04]  /*3480*/  STL [R1+0xac], R216 ;  /* 0x0000acd801007387 */ /* 0x000fe80000100800 */
[----:B------:R-:W-:Y:S04]  /*3490*/  STL [R1+0xb0], R215 ;  /* 0x0000b0d701007387 */ /* 0x000fe80000100800 */
[----:B------:R-:W-:Y:S04]  /*34a0*/  STL [R1+0xb4], R214 ;  /* 0x0000b4d601007387 */ /* 0x000fe80000100800 */
[----:B------:R-:W-:Y:S04]  /*34b0*/  STL [R1+0xb8], R213 ;  /* 0x0000b8d501007387 */ /* 0x000fe80000100800 */
[----:B------:R-:W-:Y:S04]  /*34c0*/  STL [R1+0xbc], R212 ;  /* 0x0000bcd401007387 */ /* 0x000fe80000100800 */
[----:B------:R0:W-:Y:S01]  /*34d0*/  STL [R1+0xc0], R211 ;  /* 0x0000c0d301007387 */ /* 0x0001e20000100800 */
[----:B--2---:R-:W-:-:S01]  /*34e0*/  FADD R227, R70, R227 ;  /* 0x000000e346e37221 */ /* 0x004fc20000000000 */
[----:B---3--:R-:W-:Y:S01]  /*34f0*/  FADD R226, R69, R226 ;  /* 0x000000e245e27221 */ /* 0x008fe20000000000 */
[----:B----4-:R-:W-:-:S01]  /*3500*/  FADD R225, R68, R225 ;  /* 0x000000e144e17221 */ /* 0x010fc20000000000 */
[----:B------:R-:W-:Y:S01]  /*3510*/  FADD R224, R67, R224 ;  /* 0x000000e043e07221 */ /* 0x000fe20000000000 */
[----:B------:R-:W-:-:S01]  /*3520*/  FADD R223, R66, R223 ;  /* 0x000000df42df7221 */ /* 0x000fc20000000000 */
[----:B------:R-:W-:Y:S01]  /*3530*/  FADD R222, R65, R222 ;  /* 0x000000de41de7221 */ /* 0x000fe20000000000 */
[----:B------:R-:W-:-:S01]  /*3540*/  FADD R221, R64, R221 ;  /* 0x000000dd40dd7221 */ /* 0x000fc20000000000 */
[----:B------:R-:W-:Y:S01]  /*3550*/  FADD R220, R63, R220 ;  /* 0x000000dc3fdc7221 */ /* 0x000fe20000000000 */
[----:B------:R-:W-:-:S01]  /*3560*/  FADD R219, R62, R219 ;  /* 0x000000db3edb7221 */ /* 0x000fc20000000000 */
[----:B------:R-:W-:Y:S01]  /*3570*/  FADD R218, R61, R218 ;  /* 0x000000da3dda7221 */ /* 0x000fe20000000000 */
[----:B------:R-:W-:-:S05]  /*3580*/  FADD R217, R60, R217 ;  /* 0x000000d93cd97221 */ /* 0x000fca0000000000 */
[----:B------:R2:W-:Y:S04]  /*3590*/  STL [R1], R217 ;  /* 0x000000d901007387 */ /* 0x0005e80000100800 */
[----:B------:R3:W-:Y:S04]  /*35a0*/  STL [R1+0x4], R218 ;  /* 0x000004da01007387 */ /* 0x0007e80000100800 */
[----:B------:R4:W-:Y:S04]  /*35b0*/  STL [R1+0x8], R219 ;  /* 0x000008db01007387 */ /* 0x0009e80000100800 */
[----:B------:R1:W-:Y:S04]  /*35c0*/  STL [R1+0xc], R220 ;  /* 0x00000cdc01007387 */ /* 0x0003e80000100800 */
[----:B------:R1:W-:Y:S04]  /*35d0*/  STL [R1+0x10], R221 ;  /* 0x000010dd01007387 */ /* 0x0003e80000100800 */
[----:B------:R1:W-:Y:S04]  /*35e0*/  STL [R1+0x14], R222 ;  /* 0x000014de01007387 */ /* 0x0003e80000100800 */
[----:B------:R1:W-:Y:S04]  /*35f0*/  STL [R1+0x18], R223 ;  /* 0x000018df01007387 */ /* 0x0003e80000100800 */
[----:B------:R1:W-:Y:S04]  /*3600*/  STL [R1+0x1c], R224 ;  /* 0x00001ce001007387 */ /* 0x0003e80000100800 */
[----:B0-----:R-:W4:Y:S04]  /*3610*/  LDL.LU R211, [R1+0x2c] ;  /* 0x00002c0001d37983 */ /* 0x001f280000300800 */
[----:B------:R0:W-:Y:S04]  /*3620*/  STL [R1+0x20], R225 ;  /* 0x000020e101007387 */ /* 0x0001e80000100800 */
[----:B------:R-:W4:Y:S04]  /*3630*/  LDL.LU R212, [R1+0x30] ;  /* 0x0000300001d47983 */ /* 0x000f280000300800 */
[----:B------:R0:W-:Y:S04]  /*3640*/  STL [R1+0x24], R226 ;  /* 0x000024e201007387 */ /* 0x0001e80000100800 */
[----:B------:R-:W4:Y:S04]  /*3650*/  LDL.LU R213, [R1+0x34] ;  /* 0x0000340001d57983 */ /* 0x000f280000300800 */
[----:B------:R0:W-:Y:S04]  /*3660*/  STL [R1+0x28], R227 ;  /* 0x000028e301007387 */ /* 0x0001e80000100800 */
[----:B------:R-:W4:Y:S04]  /*3670*/  LDL.LU R214, [R1+0x38] ;  /* 0x0000380001d67983 */ /* 0x000f280000300800 */
[----:B------:R-:W4:Y:S04]  /*3680*/  LDL.LU R215, [R1+0x3c] ;  /* 0x00003c0001d77983 */ /* 0x000f280000300800 */
[----:B------:R-:W4:Y:S04]  /*3690*/  LDL.LU R216, [R1+0x40] ;  /* 0x0000400001d87983 */ /* 0x000f280000300800 */
[----:B--2---:R-:W2:Y:S04]  /*36a0*/  LDL.LU R217, [R1+0x44] ;  /* 0x0000440001d97983 */ /* 0x004ea80000300800 */
[----:B---3--:R-:W3:Y:S04]  /*36b0*/  LDL.LU R218, [R1+0x48] ;  /* 0x0000480001da7983 */ /* 0x008ee80000300800 */
[----:B----4-:R-:W4:Y:S04]  /*36c0*/  LDL.LU R219, [R1+0x4c] ;  /* 0x00004c0001db7983 */ /* 0x010f280000300800 */
[----:B-1----:R-:W4:Y:S04]  /*36d0*/  LDL.LU R220, [R1+0x50] ;  /* 0x0000500001dc7983 */ /* 0x002f280000300800 */
[----:B------:R-:W4:Y:S04]  /*36e0*/  LDL.LU R221, [R1+0x54] ;  /* 0x0000540001dd7983 */ /* 0x000f280000300800 */
[----:B------:R-:W4:Y:S04]  /*36f0*/  LDL.LU R222, [R1+0x58] ;  /* 0x0000580001de7983 */ /* 0x000f280000300800 */
[----:B------:R-:W4:Y:S04]  /*3700*/  LDL.LU R223, [R1+0x5c] ;  /* 0x00005c0001df7983 */ /* 0x000f280000300800 */
[----:B------:R-:W4:Y:S04]  /*3710*/  LDL.LU R224, [R1+0x60] ;  /* 0x0000600001e07983 */ /* 0x000f280000300800 */
[----:B0-----:R-:W4:Y:S04]  /*3720*/  LDL.LU R225, [R1+0x64] ;  /* 0x0000640001e17983 */ /* 0x001f280000300800 */
[----:B------:R-:W4:Y:S04]  /*3730*/  LDL.LU R226, [R1+0x68] ;  /* 0x0000680001e27983 */ /* 0x000f280000300800 */
[----:B------:R-:W4:Y:S01]  /*3740*/  LDL.LU R227, [R1+0x6c] ;  /* 0x00006c0001e37983 */ /* 0x000f220000300800 */
[----:B------:R-:W-:-:S05]  /*3750*/  FADD R211, R71, R211 ;  /* 0x000000d347d37221 */ /* 0x000fca0000000000 */
[----:B------:R0:W-:Y:S01]  /*3760*/  STL [R1+0x2c], R211 ;  /* 0x00002cd301007387 */ /* 0x0001e20000100800 */
[----:B------:R-:W-:-:S03]  /*3770*/  FADD R212, R72, R212 ;  /* 0x000000d448d47221 */ /* 0x000fc60000000000 */
[----:B0-----:R0:W5:Y:S01]  /*3780*/  LDL.LU R211, [R1+0xc0] ;  /* 0x0000c00001d37983 */ /* 0x0011620000300800 */
[----:B------:R-:W-:-:S03]  /*3790*/  FADD R213, R73, R213 ;  /* 0x000000d549d57221 */ /* 0x000fc60000000000 */
[----:B------:R1:W-:Y:S01]  /*37a0*/  STL [R1+0x30], R212 ;  /* 0x000030d401007387 */ /* 0x0003e20000100800 */
[----:B------:R-:W-:-:S01]  /*37b0*/  FADD R214, R74, R214 ;  /* 0x000000d64ad67221 */ /* 0x000fc20000000000 */
[----:B------:R-:W-:Y:S02]  /*37c0*/  FADD R215, R75, R215 ;  /* 0x000000d74bd77221 */ /* 0x000fe40000000000 */
[----:B-1----:R0:W5:Y:S01]  /*37d0*/  LDL.LU R212, [R1+0xbc] ;  /* 0x0000bc0001d47983 */ /* 0x0021620000300800 */
[----:B------:R-:W-:-:S03]  /*37e0*/  FADD R216, R76, R216 ;  /* 0x000000d84cd87221 */ /* 0x000fc60000000000 */
[----:B------:R1:W-:Y:S01]  /*37f0*/  STL [R1+0x34], R213 ;  /* 0x000034d501007387 */ /* 0x0003e20000100800 */
[----:B--2---:R-:W-:-:S03]  /*3800*/  FADD R217, R77, R217 ;  /* 0x000000d94dd97221 */ /* 0x004fc60000000000 */
[----:B-1----:R0:W5:Y:S01]  /*3810*/  LDL.LU R213, [R1+0xb8] ;  /* 0x0000b80001d57983 */ /* 0x0021620000300800 */
[----:B---3--:R-:W-:-:S03]  /*3820*/  FADD R218, R78, R218 ;  /* 0x000000da4eda7221 */ /* 0x008fc60000000000 */
[----:B------:R1:W-:Y:S01]  /*3830*/  STL [R1+0x38], R214 ;  /* 0x000038d601007387 */ /* 0x0003e20000100800 */
[----:B----4-:R-:W-:-:S01]  /*3840*/  FADD R219, R79, R219 ;  /* 0x000000db4fdb7221 */ /* 0x010fc20000000000 */
[----:B------:R-:W-:Y:S02]  /*3850*/  FADD R220, R80, R220 ;  /* 0x000000dc50dc7221 */ /* 0x000fe40000000000 */
[----:B-1----:R0:W5:Y:S04]  /*3860*/  LDL.LU R214, [R1+0xb4] ;  /* 0x0000b40001d67983 */ /* 0x0021680000300800 */
[----:B------:R1:W-:Y:S01]  /*3870*/  STL [R1+0x3c], R215 ;  /* 0x00003cd701007387 */ /* 0x0003e20000100800 */
[----:B------:R-:W-:-:S01]  /*3880*/  FADD R221, R81, R221 ;  /* 0x000000dd51dd7221 */ /* 0x000fc20000000000 */
[----:B------:R-:W-:-:S02]  /*3890*/  FADD R222, R82, R222 ;  /* 0x000000de52de7221 */ /* 0x000fc40000000000 */
[----:B-1----:R0:W5:Y:S04]  /*38a0*/  LDL.LU R215, [R1+0xb0] ;  /* 0x0000b00001d77983 */ /* 0x0021680000300800 */
[----:B------:R1:W-:Y:S01]  /*38b0*/  STL [R1+0x40], R216 ;  /* 0x000040d801007387 */ /* 0x0003e20000100800 */
[----:B------:R-:W-:-:S03]  /*38c0*/  FADD R223, R83, R223 ;  /* 0x000000df53df7221 */ /* 0x000fc60000000000 */
        /* <DEDUP_REMOVED lines=13> */
[----:B------:R1:W-:Y:S04]  /*39a0*/  STL [R1+0x54], R221 ;  /* 0x000054dd01007387 */ /* 0x0003e80000100800 */
        /* <DEDUP_REMOVED lines=12> */
[----:B-1----:R0:W5:Y:S01]  /*3a70*/  LDL.LU R227, [R1+0x80] ;  /* 0x0000800001e37983 */ /* 0x0021620000300800 */
        /* <DEDUP_REMOVED lines=82> */
[----:B0-----:R-:W-:-:S06]  /*3fa0*/  UMOV UR6, URZ ;  /* 0x0000003f00067c82 */ /* 0x001fcc0008000000 */
.L_x_24:
[----:B------:R-:W-:Y:S05]  /*3fb0*/  @!P1 BRA `(.L_x_25) ;  /* 0x0000000000049947 */ /* 0x000fea0003800000 */
[----:B------:R-:W-:Y:S01]  /*3fc0*/  BPT.TRAP 0x1 ;  /* 0x000000040000795c */ /* 0x000fe20000300000 */
.L_x_25:
[----:B------:R-:W-:Y:S02]  /*3fd0*/  UISETP.GT.U32.AND UP0, UPT, UR13, 0x1, UPT ;  /* 0x000000010d00788c */ /* 0x000fe4000bf04070 */
[----:B------:R-:W-:-:S04]  /*3fe0*/  ULEA UR8, UR25, UR11, 0x3 ;  /* 0x0000000b19087291 */ /* 0x000fc8000f8e183f */
[----:B------:R-:W-:Y:S01]  /*3ff0*/  UIADD3 UR8, UR8, 0x18, URZ ;  /* 0x0000001808087890 */ /* 0x000fe2000fffe03f */
[----:B------:R-:W-:-:S03]  /*4000*/  PLOP3.LUT P0, PT, PT, PT, UP0, 0x80, 0x0 ;  /* 0x000000000000781c */ /* 0x000fc60003f0f008 */
[----:B------:R-:W-:-:S09]  /*4010*/  UPRMT UR8, URZ, 0x654, UR8 ;  /* 0x000006543f087896 */ /* 0x000fd20008000008 */
[----:B------:R-:W-:Y:S01]  /*4020*/  SYNCS.ARRIVE.TRANS64.RED.A1T0 RZ, [UR8], RZ ;  /* 0x000000ffffff79a7 */ /* 0x000fe20008100408 */
[----:B------:R-:W-:Y:S05]  /*4030*/  @P0 BRA `(.L_x_26) ;  /* 0x0000000000040947 */ /* 0x000fea0003800000 */
[----:B------:R-:W-:Y:S01]  /*4040*/  BPT.TRAP 0x1 ;  /* 0x000000040000795c */ /* 0x000fe20000300000 */
.L_x_26:
[----:B------:R-:W-:Y:S02]  /*4050*/  UISETP.GT.AND UP2, UPT, UR26, 0x1, UPT ;  /* 0x000000011a00788c */ /* 0x000fe4000bf44270 */
[----:B------:R-:W-:Y:S02]  /*4060*/  UIADD3 UR23, UR23, 0x1, URZ ;  /* 0x0000000117177890 */ /* 0x000fe4000fffe03f */
[----:B------:R-:W-:Y:S02]  /*4070*/  UIADD3 UR25, UR25, 0x1, URZ ;  /* 0x0000000119197890 */ /* 0x000fe4000fffe03f */
[----:B------:R-:W-:Y:S01]  /*4080*/  PLOP3.LUT P0, PT, PT, PT, UP2, 0x80, 0x0 ;  /* 0x000000000000781c */ /* 0x000fe20003f0f028 */
[----:B------:R-:W-:Y:S02]  /*4090*/  UISETP.NE.AND UP0, UPT, UR23, 0x3, UPT ;  /* 0x000000031700788c */ /* 0x000fe4000bf05270 */
[----:B------:R-:W-:Y:S02]  /*40a0*/  UIADD3 UR16, UR26, -0x1, URZ ;  /* 0xffffffff1a107890 */ /* 0x000fe4000fffe03f */
[----:B------:R-:W-:-:S02]  /*40b0*/  USEL UR8, URZ, 0x1, UP0 ;  /* 0x000000013f087887 */ /* 0x000fc40008000000 */
[----:B------:R-:W-:Y:S02]  /*40c0*/  UISETP.NE.AND UP1, UPT, UR25, 0x3, UPT ;  /* 0x000000031900788c */ /* 0x000fe4000bf25270 */
[----:B------:R-:W-:Y:S02]  /*40d0*/  ULOP3.LUT UR24, UR24, UR8, URZ, 0x3c, !UPT ;  /* 0x0000000818187292 */ /* 0x000fe4000f8e3c3f */
[----:B------:R-:W-:Y:S02]  /*40e0*/  USEL UR23, UR23, URZ, UP0 ;  /* 0x0000003f17177287 */ /* 0x000fe40008000000 */
[----:B------:R-:W-:Y:S01]  /*40f0*/  USEL UR25, UR25, URZ, UP1 ;  /* 0x0000003f19197287 */ /* 0x000fe20008800000 */
[----:B------:R-:W-:Y:S01]  /*4100*/  UMOV UR8, 0x1 ;  /* 0x0000000100087882 */ /* 0x000fe20000000000 */
[----:B------:R-:W-:Y:S01]  /*4110*/  UMOV UR26, UR16 ;  /* 0x00000010001a7c82 */ /* 0x000fe20008000000 */
[----:B------:R-:W-:Y:S09]  /*4120*/  @P0 BRA `(.L_x_27) ;  /* 0xffffffec002c0947 */ /* 0x000ff2000383ffff */
.L_x_19:
[----:B------:R-:W-:-:S04]  /*4130*/  UISETP.NE.AND UP0, UPT, UR6, URZ, UPT ;  /* 0x0000003f0600728c */ /* 0x000fc8000bf05270 */
[----:B------:R-:W-:-:S06]  /*4140*/  USEL UR6, URZ, 0x1, !UP0 ;  /* 0x000000013f067887 */ /* 0x000fcc000c000000 */
[----:B------:R-:W-:-:S13]  /*4150*/  ISETP.NE.AND P0, PT, RZ, UR6, PT ;  /* 0x00000006ff007c0c */ /* 0x000fda000bf05270 */
[----:B------:R-:W-:Y:S05]  /*4160*/  @!P0 BRA `(.L_x_28) ;  /* 0x0000000c00c48947 */ /* 0x000fea0003800000 */
[----:B------:R-:W-:Y:S02]  /*4170*/  WARPGROUP.DEPBAR.LE gsb0, 0x0 ;  /* 0x00008000000079c5 */ /* 0x000fe40000010000 */
[----:B-----5:R-:W-:Y:S01]  /*4180*/  FADD R227, R89, R227 ;  /* 0x000000e359e37221 */ /* 0x020fe20000000000 */
[----:B------:R-:W-:-:S04]  /*4190*/  FADD R228, R88, R228 ;  /* 0x000000e458e47221 */ /* 0x000fc80000000000 */
[----:B------:R2:W-:Y:S04]  /*41a0*/  STL [R1+0x80], R227 ;  /* 0x000080e301007387 */ /* 0x0005e80000100800 */
[----:B--2---:R-:W2:Y:S04]  /*41b0*/  LDL.LU R227, [R1+0x6c] ;  /* 0x00006c0001e37983 */ /* 0x004ea80000300800 */
[----:B--2---:R2:W-:Y:S04]  /*41c0*/  STL [R1+0x84], R227 ;  /* 0x000084e301007387 */ /* 0x0045e80000100800 */
        /* <DEDUP_REMOVED lines=52> */
[----:B--2---:R-:W2:Y:S01]  /*4510*/  LDL.LU R227, [R1] ;  /* 0x0000000001e37983 */ /* 0x004ea20000300800 */
[----:B------:R-:W-:Y:S01]  /*4520*/  FADD R226, R90, R226 ;  /* 0x000000e25ae27221 */ /* 0x000fe20000000000 */
        /* <DEDUP_REMOVED lines=97> */
[----:B--2---:R-:W-:-:S05]  /*4b40*/  FADD R227, R60, R227 ;  /* 0x000000e33ce37221 */ /* 0x004fca0000000000 */
[----:B------:R2:W-:Y:S04]  /*4b50*/  STL [R1], R227 ;  /* 0x000000e301007387 */ /* 0x0005e80000100800 */
[----:B--2---:R-:W2:Y:S02]  /*4b60*/  LDL.LU R227, [R1+0xec] ;  /* 0x0000ec0001e37983 */ /* 0x004ea40000300800 */
[----:B--2---:R-:W-:-:S05]  /*4b70*/  FADD R227, R61, R227 ;  /* 0x000000e33de37221 */ /* 0x004fca0000000000 */
[----:B------:R2:W-:Y:S04]  /*4b80*/  STL [R1+0x4], R227 ;  /* 0x000004e301007387 */ /* 0x0005e80000100800 */
        /* <DEDUP_REMOVED lines=78> */
[----:B--2---:R2:W5:Y:S02]  /*5070*/  LDL.LU R227, [R1+0x80] ;  /* 0x0000800001e37983 */ /* 0x0045640000300800 */
.L_x_28:
[----:B------:R-:W-:Y:S02]  /*5080*/  WARPGROUP.DEPBAR.LE gsb0, 0x0 ;  /* 0x00008000000079c5 */ /* 0x000fe40000010000 */
[----:B------:R-:W3:Y:S02]  /*5090*/  LDC R24, c[0x0][0x28c] ;  /* 0x0000a300ff187b82 */ /* 0x000ee40000000800 */
[----:B---3--:R-:W-:-:S13]  /*50a0*/  ISETP.GE.AND P0, PT, R24, 0x1, PT ;  /* 0x000000011800780c */ /* 0x008fda0003f06270 */
[----:B------:R-:W-:Y:S05]  /*50b0*/  @!P0 BRA `(.L_x_29) ;  /* 0x0000000000488947 */ /* 0x000fea0003800000 */
[----:B------:R-:W-:-:S06]  /*50c0*/  UISETP.NE.AND UP0, UPT, UR22, 0x3, UPT ;  /* 0x000000031600788c */ /* 0x000fcc000bf05270 */
[----:B------:R-:W-:-:S13]  /*50d0*/  PLOP3.LUT P0, PT, PT, PT, UP0, 0x80, 0x0 ;  /* 0x000000000000781c */ /* 0x000fda0003f0f008 */
[----:B------:R-:W-:Y:S05]  /*50e0*/  @!P0 BRA `(.L_x_30) ;  /* 0x0000000000048947 */ /* 0x000fea0003800000 */
[----:B------:R-:W-:Y:S01]  /*50f0*/  BPT.TRAP 0x1 ;  /* 0x000000040000795c */ /* 0x000fe20000300000 */
.L_x_30:
[----:B------:R-:W-:-:S04]  /*5100*/  UISETP.LT.AND UP0, UPT, UR9, 0x1, UPT ;  /* 0x000000010900788c */ /* 0x000fc8000bf01270 */
[----:B------:R-:W-:Y:S02]  /*5110*/  USEL UR8, UR9, 0x1, UP0 ;  /* 0x0000000109087887 */ /* 0x000fe40008000000 */
[----:B------:R-:W-:Y:S02]  /*5120*/  UISETP.GT.U32.AND UP0, UPT, UR13, 0x1, UPT ;  /* 0x000000010d00788c */ /* 0x000fe4000bf04070 */
[----:B------:R-:W-:-:S04]  /*5130*/  UIADD3 UR8, UR5, UR9, -UR8 ;  /* 0x0000000905087290 */ /* 0x000fc8000fffe808 */
[----:B------:R-:W-:Y:S01]  /*5140*/  UIMAD.WIDE.U32 UR6, UR8, -0x55555555, URZ ;  /* 0xaaaaaaab080678a5 */ /* 0x000fe2000f8e003f */
[----:B------:R-:W-:-:S03]  /*5150*/  PLOP3.LUT P0, PT, PT, PT, UP0, 0x80, 0x0 ;  /* 0x000000000000781c */ /* 0x000fc60003f0f008 */
[----:B------:R-:W-:-:S04]  /*5160*/  USHF.R.U32.HI UR6, URZ, 0x1, UR7 ;  /* 0x000000013f067899 */ /* 0x000fc80008011607 */
[----:B------:R-:W-:-:S04]  /*5170*/  UIMAD UR8, UR6, -0x3, UR8 ;  /* 0xfffffffd060878a4 */ /* 0x000fc8000f8e0208 */
[----:B------:R-:W-:-:S04]  /*5180*/  ULEA UR8, UR8, UR11, 0x3 ;  /* 0x0000000b08087291 */ /* 0x000fc8000f8e183f */
[----:B------:R-:W-:-:S04]  /*5190*/  UIADD3 UR8, UR8, 0x18, URZ ;  /* 0x0000001808087890 */ /* 0x000fc8000fffe03f */
[----:B------:R-:W-:-:S09]  /*51a0*/  UPRMT UR8, URZ, 0x654, UR8 ;  /* 0x000006543f087896 */ /* 0x000fd20008000008 */
[----:B------:R-:W-:Y:S01]  /*51b0*/  SYNCS.ARRIVE.TRANS64.RED.A1T0 RZ, [UR8], RZ ;  /* 0x000000ffffff79a7 */ /* 0x000fe20008100408 */
[----:B------:R-:W-:Y:S05]  /*51c0*/  @P0 BRA `(.L_x_29) ;  /* 0x0000000000040947 */ /* 0x000fea0003800000 */
[----:B------:R-:W-:Y:S01]  /*51d0*/  BPT.TRAP 0x1 ;  /* 0x000000040000795c */ /* 0x000fe20000300000 */
.L_x_29:
[----:B------:R3:W-:Y:S01]  /*51e0*/  STL [R1+0x88], R3 ;  /* 0x0000880301007387 */ /* 0x0007e20000100800 */
[----:B------:R-:W4:Y:S01]  /*51f0*/  LDC R29, c[0x0][0x288] ;  /* 0x0000a200ff1d7b82 */ /* 0x000f220000000800 */
[----:B------:R-:W-:Y:S02]  /*5200*/  UIADD3 UR10, UR9, UR5, URZ ;  /* 0x00000005090a7290 */ /* 0x000fe4000fffe03f */
[----:B------:R-:W-:Y:S01]  /*5210*/  USHF.R.S32.HI UR11, URZ, 0x1f, UR12 ;  /* 0x0000001f3f0b7899 */ /* 0x000fe2000801140c */
[----:B------:R-:W-:Y:S01]  /*5220*/  ULDC.64 UR6, c[0x0][0x5d0] ;  /* 0x0001740000067ab9 */ /* 0x000fe20000000a00 */
[----:B------:R-:W-:Y:S01]  /*5230*/  ULDC UR16, c[0x0][0x284] ;  /* 0x0000a10000107ab9 */ /* 0x000fe20000000800 */
[----:B---3--:R-:W3:Y:S04]  /*5240*/  LDL.LU R3, [R1+0x78] ;  /* 0x0000780001037983 */ /* 0x008ee80000300800 */
[----:B------:R0:W-:Y:S04]  /*5250*/  STL [R1+0x84], R2 ;  /* 0x0000840201007387 */ /* 0x0001e80000100800 */
[----:B-----5:R1:W-:Y:S01]  /*5260*/  STL [R1+0x80], R0 ;  /* 0x0000800001007387 */ /* 0x0203e20000100800 */
[----:B0-----:R-:W0:Y:S03]  /*5270*/  S2R R2, SR_TID.X ;  /* 0x0000000000027919 */ /* 0x001e260000002100 */
[----:B-1----:R-:W2:Y:S01]  /*5280*/  LDL.LU R0, [R1+0x7c] ;  /* 0x00007c0001007983 */ /* 0x002ea20000300800 */
[----:B------:R-:W-:Y:S01]  /*5290*/  UISETP.GE.U32.AND UP1, UPT, UR9, 0x3, UPT ;  /* 0x000000030900788c */ /* 0x000fe2000bf26070 */
[----:B0-----:R-:W-:-:S02]  /*52a0*/  SHF.R.U32.HI R24, RZ, 0x2, R2 ;  /* 0x00000002ff187819 */ /* 0x001fc40000011602 */
[----:B------:R-:W-:Y:S02]  /*52b0*/  SHF.R.U32.HI R27, RZ, 0x7, R2 ;  /* 0x00000007ff1b7819 */ /* 0x000fe40000011602 */
[----:B------:R-:W-:Y:S02]  /*52c0*/  LOP3.LUT R26, R2, 0x60, RZ, 0xc0, !PT ;  /* 0x00000060021a7812 */ /* 0x000fe400078ec0ff */
[----:B------:R-:W-:Y:S02]  /*52d0*/  LOP3.LUT R25, R24, 0x7, RZ, 0xc0, !PT ;  /* 0x0000000718197812 */ /* 0x000fe400078ec0ff */
[----:B------:R-:W-:Y:S02]  /*52e0*/  LOP3.LUT R24, R27, 0x1, RZ, 0xc0, !PT ;  /* 0x000000011b187812 */ /* 0x000fe400078ec0ff */
[----:B------:R-:W-:-:S03]  /*52f0*/  SHF.R.U32.HI R28, RZ, 0x1, R26 ;  /* 0x00000001ff1c7819 */ /* 0x000fc6000001161a */
[----:B------:R-:W-:Y:S01]  /*5300*/  IMAD.SHL.U32 R26, R24, 0x40, RZ ;  /* 0x00000040181a7824 */ /* 0x000fe200078e00ff */
[----:B------:R-:W-:Y:S01]  /*5310*/  IADD3 R27, RZ, -R28, -R25 ;  /* 0x8000001cff1b7210 */ /* 0x000fe20007ffe819 */
[----:B------:R-:W-:-:S03]  /*5320*/  IMAD.SHL.U32 R32, R2, 0x2, RZ ;  /* 0x0000000202207824 */ /* 0x000fc600078e00ff */
[----:B------:R-:W-:Y:S01]  /*5330*/  LOP3.LUT R43, R26, 0x40, R25, 0xe2, !PT ;  /* 0x000000401a2b7812 */ /* 0x000fe200078ee219 */
[----:B------:R-:W-:Y:S01]  /*5340*/  IMAD R42, R24, -0x40, R27 ;  /* 0xffffffc0182a7824 */ /* 0x000fe200078e021b */
[----:B------:R-:W-:Y:S01]  /*5350*/  LOP3.LUT R24, R2, 0x3, RZ, 0xc0, !PT ;  /* 0x0000000302187812 */ /* 0x000fe200078ec0ff */
[----:B---3--:R-:W-:Y:S02]  /*5360*/  IMAD.SHL.U32 R41, R3, 0x80, RZ ;  /* 0x0000008003297824 */ /* 0x008fe400078e00ff */
[----:B------:R0:W5:Y:S01]  /*5370*/  LDL.LU R3, [R1+0x88] ;  /* 0x0000880001037983 */ /* 0x0001620000300800 */
[----:B------:R-:W-:-:S03]  /*5380*/  UISETP.GT.U32.AND UP0, UPT, UR10, 0x2, UPT ;  /* 0x000000020a00788c */ /* 0x000fc6000bf04070 */
[----:B------:R0:W5:Y:S01]  /*5390*/  LDL.LU R2, [R1+0x84] ;  /* 0x0000840001027983 */ /* 0x0001620000300800 */
[C---:B----4-:R-:W-:Y:S01]  /*53a0*/  ISETP.GE.AND P0, PT, R41.reuse, R29, PT ;  /* 0x0000001d2900720c */ /* 0x050fe20003f06270 */
[----:B------:R-:W-:Y:S01]  /*53b0*/  UIMAD UR5, UR11, UR6, URZ ;  /* 0x000000060b0572a4 */ /* 0x000fe2000f8e023f */
[----:B------:R-:W-:Y:S01]  /*53c0*/  LOP3.LUT R32, R41, 0x6, R32, 0xf8, !PT ;  /* 0x0000000629207812 */ /* 0x000fe200078ef820 */
[----:B------:R-:W-:Y:S01]  /*53d0*/  UISETP.LT.U32.AND UP0, UPT, UR9, 0x3, UP0 ;  /* 0x000000030900788c */ /* 0x000fe20008701070 */
[----:B------:R-:W-:Y:S01]  /*53e0*/  IMAD.U32 R27, RZ, RZ, UR6 ;  /* 0x00000006ff1b7e24 */ /* 0x000fe2000f8e00ff */
[----:B------:R-:W-:Y:S01]  /*53f0*/  UIMAD UR8, UR12, UR7, UR5 ;  /* 0x000000070c0872a4 */ /* 0x000fe2000f8e0205 */
[----:B------:R-:W-:Y:S01]  /*5400*/  SHF.R.S32.HI R33, RZ, 0x1f, R32 ;  /* 0x0000001fff217819 */ /* 0x000fe20000011420 */
[----:B------:R-:W-:Y:S01]  /*5410*/  UIMAD.WIDE.U32 UR6, UR10, -0x55555555, URZ ;  /* 0xaaaaaaab0a0678a5 */ /* 0x000fe2000f8e003f */
[----:B------:R-:W-:Y:S01]  /*5420*/  IMAD R24, R24, -0x2, R29 ;  /* 0xfffffffe18187824 */ /* 0x000fe200078e021d */
[----:B------:R-:W-:Y:S01]  /*5430*/  USEL UR5, URZ, 0x1, !UP0 ;  /* 0x000000013f057887 */ /* 0x000fe2000c000000 */
[----:B--2---:R-:W-:-:S02]  /*5440*/  IMAD.SHL.U32 R25, R0, 0x100, RZ ;  /* 0x0000010000197824 */ /* 0x004fc400078e00ff */
[----:B------:R-:W-:Y:S02]  /*5450*/  IMAD.WIDE R38, R0, 0x100, RZ ;  /* 0x0000010000267825 */ /* 0x000fe400078e02ff */
[----:B------:R0:W5:Y:S01]  /*5460*/  LDL.LU R0, [R1+0x80] ;  /* 0x0000800001007983 */ /* 0x0001620000300800 */
[----:B------:R-:W-:Y:S01]  /*5470*/  ISETP.GE.OR P0, PT, R25, UR16, P0 ;  /* 0x0000001019007c0c */ /* 0x000fe20008706670 */
[----:B------:R-:W-:Y:S01]  /*5480*/  USHF.R.U32.HI UR6, URZ, 0x1, UR7 ;  /* 0x000000013f067899 */ /* 0x000fe20008011607 */
[----:B------:R-:W-:Y:S01]  /*5490*/  IMAD.WIDE.U32 R26, R27, UR12, R32 ;  /* 0x0000000c1b1a7c25 */ /* 0x000fe2000f8e0020 */
[----:B------:R-:W-:Y:S01]  /*54a0*/  ULOP3.LUT UR4, UR4, UR5, URZ, 0x3c, !UPT ;  /* 0x0000000504047292 */ /* 0x000fe2000f8e3c3f */
[----:B------:R-:W-:Y:S01]  /*54b0*/  IADD3 R42, -R25, UR16, R42 ;  /* 0x00000010192a7c10 */ /* 0x000fe2000fffe12a */
[----:B------:R-:W-:Y:S01]  /*54c0*/  UIMAD UR5, UR6, -0x3, UR10 ;  /* 0xfffffffd060578a4 */ /* 0x000fe2000f8e020a */
[----:B------:R-:W-:Y:S01]  /*54d0*/  VIADD R27, R27, UR8 ;  /* 0x000000081b1b7c36 */ /* 0x000fe20008000000 */
[----:B------:R-:W-:Y:S01]  /*54e0*/  @UP1 ULOP3.LUT UR4, UR4, 0x1, UR6, 0x78, !UPT ;  /* 0x0000000104041892 */ /* 0x000fe2000f8e7806 */
[----:B------:R-:W-:Y:S01]  /*54f0*/  LOP3.LUT R43, R38, R43, R28, 0xfe, !PT ;  /* 0x0000002b262b7212 */ /* 0x000fe200078efe1c */
[----:B------:R-:W-:-:S02]  /*5500*/  IMAD.IADD R41, R24, 0x1, -R41 ;  /* 0x0000000118297824 */ /* 0x000fc400078e0a29 */
[----:B------:R-:W-:Y:S02]  /*5510*/  IMAD.MOV.U32 R40, RZ, RZ, -0x1 ;  /* 0xffffffffff287424 */ /* 0x000fe400078e00ff */
[----:B0-----:R-:W-:Y:S06]  /*5520*/  @P0 BRA `(.L_x_31) ;  /* 0x0000008c00ec0947 */ /* 0x001fec0003800000 */
[----:B------:R-:W0:Y:S01]  /*5530*/  LDC.64 R28, c[0x0][0x5c8] ;  /* 0x00017200ff1c7b82 */ /* 0x000e220000000a00 */
[----:B------:R-:W-:Y:S01]  /*5540*/  ULDC.64 UR6, c[0x0][0x5c0] ;  /* 0x0001700000067ab9 */ /* 0x000fe20000000a00 */
[----:B------:R-:W-:Y:S01]  /*5550*/  BSSY B0, `(.L_x_31) ;  /* 0x00008f8000007945 */ /* 0x000fe20003800000 */
[-C--:B0-----:R-:W-:Y:S01]  /*5560*/  IMAD R24, R39, R28.reuse, RZ ;  /* 0x0000001c27187224 */ /* 0x081fe200078e02ff */
[----:B------:R-:W-:Y:S01]  /*5570*/  SHF.L.U64.HI R34, R28, 0x3, R29 ;  /* 0x000000031c227819 */ /* 0x000fe2000001021d */
[----:B------:R-:W-:-:S04]  /*5580*/  IMAD.WIDE.U32 R26, R43, R28, R26 ;  /* 0x0000001c2b1a7225 */ /* 0x000fc800078e001a */
[----:B------:R-:W-:Y:S01]  /*5590*/  IMAD R25, R43, R29, R24 ;  /* 0x0000001d2b197224 */ /* 0x000fe200078e0218 */
[----:B------:R-:W-:Y:S01]  /*55a0*/  IADD3 R24, P3, R26, UR6, RZ ;  /* 0x000000061a187c10 */ /* 0x000fe2000ff7e0ff */
[C---:B------:R-:W-:Y:S01]  /*55b0*/  IMAD.SHL.U32 R35, R28.reuse, 0x8, RZ ;  /* 0x000000081c237824 */ /* 0x040fe200078e00ff */
[----:B------:R-:W-:Y:S01]  /*55c0*/  LEA R30, P2, R28, R26, 0x7 ;  /* 0x0000001a1c1e7211 */ /* 0x000fe200078438ff */
[----:B------:R-:W-:-:S03]  /*55d0*/  IMAD.IADD R27, R27, 0x1, R25 ;  /* 0x000000011b1b7824 */ /* 0x000fc600078e0219 */
[----:B------:R-:W-:Y:S02]  /*55e0*/  IADD3 R26, P1, P0, R26, UR6, R35 ;  /* 0x000000061a1a7c10 */ /* 0x000fe4000f83e023 */
[----:B------:R-:W-:Y:S02]  /*55f0*/  IADD3.X R25, R27, UR7, RZ, P3, !PT ;  /* 0x000000071b197c10 */ /* 0x000fe40009ffe4ff */
[----:B------:R-:W-:Y:S02]  /*5600*/  FSETP.NEU.AND P3, PT, RZ, UR21, PT ;  /* 0x00000015ff007c0b */ /* 0x000fe4000bf6d000 */
[----:B------:R-:W-:Y:S02]  /*5610*/  LEA.HI.X R31, R28, R27, R29, 0x7, P2 ;  /* 0x0000001b1c1f7211 */ /* 0x000fe400010f3c1d */
[C---:B------:R-:W-:Y:S02]  /*5620*/  IADD3 R28, P2, R30.reuse, UR6, RZ ;  /* 0x000000061e1c7c10 */ /* 0x040fe4000ff5e0ff */
[----:B------:R-:W-:-:S02]  /*5630*/  IADD3 R30, P5, P6, R30, UR6, R35 ;  /* 0x000000061e1e7c10 */ /* 0x000fc4000febe023 */
[----:B------:R-:W-:Y:S02]  /*5640*/  IADD3.X R29, R31, UR7, RZ, P2, !PT ;  /* 0x000000071f1d7c10 */ /* 0x000fe400097fe4ff */
[--C-:B------:R-:W-:Y:S02]  /*5650*/  IADD3.X R27, R27, UR7, R34.reuse, P1, P0 ;  /* 0x000000071b1b7c10 */ /* 0x100fe40008fe0422 */
[----:B------:R-:W-:Y:S01]  /*5660*/  IADD3.X R31, R31, UR7, R34, P5, P6 ;  /* 0x000000071f1f7c10 */ /* 0x000fe2000afec422 */
[----:B------:R-:W-:Y:S06]  /*5670*/  @!P3 BRA `(.L_x_32) ;  /* 0x0000006c0014b947 */ /* 0x000fec0003800000 */
[----:B------:R-:W-:Y:S01]  /*5680*/  ULDC.64 UR16, c[0x0][0x5b8] ;  /* 0x00016e0000107ab9 */ /* 0x000fe20000000a00 */
[----:B------:R-:W-:Y:S01]  /*5690*/  ISETP.GE.AND P0, PT, R42, 0x1, PT ;  /* 0x000000012a00780c */ /* 0x000fe20003f06270 */
[----:B------:R-:W-:Y:S02]  /*56a0*/  UIMAD UR6, UR11, UR16, URZ ;  /* 0x000000100b0672a4 */ /* 0x000fe4000f8e023f */
[----:B------:R-:W-:Y:S01]  /*56b0*/  IMAD.U32 R35, RZ, RZ, UR16 ;  /* 0x00000010ff237e24 */ /* 0x000fe2000f8e00ff */
[----:B------:R-:W-:Y:S01]  /*56c0*/  BSSY B1, `(.L_x_33) ;  /* 0x0000010000017945 */ /* 0x000fe20003800000 */
[----:B------:R-:W-:Y:S01]  /*56d0*/  ISETP.LT.OR P3, PT, R41, 0x1, !P0 ;  /* 0x000000012900780c */ /* 0x000fe20004761670 */
[----:B------:R-:W-:Y:S02]  /*56e0*/  UIMAD UR6, UR12, UR17, UR6 ;  /* 0x000000110c0672a4 */ /* 0x000fe4000f8e0206 */
[----:B------:R-:W-:Y:S01]  /*56f0*/  IMAD.WIDE.U32 R32, R35, UR12, R32 ;  /* 0x0000000c23207c25 */ /* 0x000fe2000f8e0020 */
[----:B------:R-:W-:-:S03]  /*5700*/  ULDC.64 UR10, c[0x0][0x5a8] ;  /* 0x00016a00000a7ab9 */ /* 0x000fc60000000a00 */
[----:B------:R-:W-:Y:S02]  /*5710*/  IMAD.MOV.U32 R36, RZ, RZ, R32 ;  /* 0x000000ffff247224 */ /* 0x000fe400078e0020 */
[----:B------:R-:W-:Y:S01]  /*5720*/  VIADD R37, R33, UR6 ;  /* 0x0000000621257c36 */ /* 0x000fe20008000000 */
[----:B------:R-:W-:Y:S02]  /*5730*/  ULDC.64 UR6, c[0x0][0x5b0] ;  /* 0x00016c0000067ab9 */ /* 0x000fe40000000a00 */
[----:B------:R-:W-:Y:S02]  /*5740*/  IMAD R34, R39, UR6, RZ ;  /* 0x0000000627227c24 */ /* 0x000fe4000f8e02ff */
[----:B------:R-:W-:-:S04]  /*5750*/  IMAD.WIDE.U32 R32, R43, UR6, R36 ;  /* 0x000000062b207c25 */ /* 0x000fc8000f8e0024 */
[--C-:B------:R-:W-:Y:S01]  /*5760*/  IMAD R35, R43, UR7, R34.reuse ;  /* 0x000000072b237c24 */ /* 0x100fe2000f8e0222 */
[----:B------:R-:W-:Y:S02]  /*5770*/  IADD3 R32, P1, R32, UR10, RZ ;  /* 0x0000000a20207c10 */ /* 0x000fe4000ff3e0ff */
[----:B------:R-:W-:Y:S02]  /*5780*/  PRMT R34, RZ, 0x7610, R34 ;  /* 0x00007610ff227816 */ /* 0x000fe40000000022 */
[----:B------:R-:W-:Y:S01]  /*5790*/  IADD3.X R33, R33, UR11, R35, P1, !PT ;  /* 0x0000000b21217c10 */ /* 0x000fe20008ffe423 */
[----:B------:R-:W-:Y:S08]  /*57a0*/  @P3 BRA `(.L_x_34) ;  /* 0x0000000000043947 */ /* 0x000ff00003800000 */
[----:B------:R0:W5:Y:S02]  /*57b0*/  LDG.E.U8 R34, desc[UR14][R32.64] ;  /* 0x0000000e20227981 */ /* 0x000164000c1e1100 */
.L_x_34:
[----:B------:R-:W-:Y:S05]  /*57c0*/  BSYNC B1 ;  /* 0x0000000000017941 */ /* 0x000fea0003800000 */
.L_x_33:
[----:B-----5:R-:W-:Y:S01]  /*57d0*/  LOP3.LUT R34, R34, 0xff, RZ, 0xc0, !PT ;  /* 0x000000ff22227812 */ /* 0x020fe200078ec0ff */
[----:B------:R-:W-:Y:S01]  /*57e0*/  BSSY B1, `(.L_x_35) ;  /* 0x000000b000017945 */ /* 0x000fe20003800000 */
[----:B------:R-:W-:Y:S02]  /*57f0*/  ISETP.LT.OR P2, PT, R41, 0x2, !P0 ;  /* 0x000000022900780c */ /* 0x000fe40004741670 */
[----:B------:R-:W-:-:S05]  /*5800*/  F2FP.F16.E4M3.UNPACK_B R34, R34 ;  /* 0x00000022ff22723e */ /* 0x000fca00020006ff */
[----:B------:R-:W-:-:S05]  /*5810*/  HADD2.F32 R34, -RZ, R34.H0_H0 ;  /* 0x20000022ff227230 */ /* 0x000fca0000004100 */
[----:B------:R-:W-:Y:S01]  /*5820*/  FMUL R35, R34, UR21 ;  /* 0x0000001522237c20 */ /* 0x000fe20008400000 */
[----:B------:R-:W-:-:S03]  /*5830*/  PRMT R34, RZ, 0x7610, R34 ;  /* 0x00007610ff227816 */ /* 0x000fc60000000022 */
[----:B------:R-:W-:-:S05]  /*5840*/  FFMA R35, R228, UR20, R35 ;  /* 0x00000014e4237c23 */ /* 0x000fca0008000023 */
[----:B------:R-:W-:-:S05]  /*5850*/  F2FP.SATFINITE.E4M3.F32.PACK_AB_MERGE_C R35, RZ, R35, RZ ;  /* 0x00000023ff23723e */ /* 0x000fca00048070ff */
[----:B------:R1:W-:Y:S01]  /*5860*/  @!P3 STG.E.U8 desc[UR14][R24.64], R35 ;  /* 0x000000231800b986 */ /* 0x0003e2000c10110e */
[----:B------:R-:W-:Y:S05]  /*5870*/  @P2 BRA `(.L_x_36) ;  /* 0x0000000000042947 */ /* 0x000fea0003800000 */
[----:B------:R2:W5:Y:S02]  /*5880*/  LDG.E.U8 R34, desc[UR14][R32.64+0x1] ;  /* 0x0000010e20227981 */ /* 0x000564000c1e1100 */
.L_x_36:
[----:B------:R-:W-:Y:S05]  /*5890*/  BSYNC B1 ;  /* 0x0000000000017941 */ /* 0x000fea0003800000 */
.L_x_35:
[----:B-----5:R-:W-:Y:S01]  /*58a0*/  LOP3.LUT R34, R34, 0xff, RZ, 0xc0, !PT ;  /* 0x000000ff22227812 */ /* 0x020fe200078ec0ff */
[----:B------:R-:W-:Y:S01]  /*58b0*/  BSSY B1, `(.L_x_37) ;  /* 0x0000013000017945 */ /* 0x000fe20003800000 */
[----:B------:R-:W-:Y:S02]  /*58c0*/  IADD3 R45, P1, R43, 0x8, RZ ;  /* 0x000000082b2d7810 */ /* 0x000fe40007f3e0ff */
[----:B------:R-:W-:-:S03]  /*58d0*/  F2FP.F16.E4M3.UNPACK_B R34, R34 ;  /* 0x00000022ff22723e */ /* 0x000fc600020006ff */
[----:B-1----:R-:W-:Y:S01]  /*58e0*/  IMAD.X R35, RZ, RZ, R39, P1 ;  /* 0x000000ffff237224 */ /* 0x002fe200008e0627 */
[----:B------:R-:W-:Y:S01]  /*58f0*/  ISETP.GE.AND P1, PT, R42, 0x9, PT ;  /* 0x000000092a00780c */ /* 0x000fe20003f26270 */
[----:B------:R-:W-:Y:S02]  /*5900*/  HADD2.F32 R34, -RZ, R34.H0_H0 ;  /* 0x20000022ff227230 */ /* 0x000fe40000004100 */
[----:B------:R-:W-:Y:S01]  /*5910*/  IMAD R46, R35, UR6, RZ ;  /* 0x00000006232e7c24 */ /* 0x000fe2000f8e02ff */
[----:B------:R-:W-:Y:S02]  /*5920*/  ISETP.LT.OR P5, PT, R41, 0x1, !P1 ;  /* 0x000000012900780c */ /* 0x000fe40004fa1670 */
[----:B------:R-:W-:Y:S01]  /*5930*/  FMUL R44, R34, UR21 ;  /* 0x00000015222c7c20 */ /* 0x000fe20008400000 */
[----:B------:R-:W-:-:S04]  /*5940*/  IMAD.WIDE.U32 R34, R45, UR6, R36 ;  /* 0x000000062d227c25 */ /* 0x000fc8000f8e0024 */
[----:B------:R-:W-:Y:S01]  /*5950*/  FFMA R44, R227, UR20, R44 ;  /* 0x00000014e32c7c23 */ /* 0x000fe2000800002c */
[----:B------:R-:W-:Y:S01]  /*5960*/  IMAD R45, R45, UR7, R46 ;  /* 0x000000072d2d7c24 */ /* 0x000fe2000f8e022e */
[----:B------:R-:W-:-:S03]  /*5970*/  IADD3 R34, P3, R34, UR10, RZ ;  /* 0x0000000a22227c10 */ /* 0x000fc6000ff7e0ff */
[----:B------:R-:W-:Y:S02]  /*5980*/  F2FP.SATFINITE.E4M3.F32.PACK_AB_MERGE_C R47, RZ, R44, RZ ;  /* 0x0000002cff2f723e */ /* 0x000fe400048070ff */
[----:B------:R-:W-:Y:S02]  /*5990*/  IADD3.X R35, R35, UR11, R45, P3, !PT ;  /* 0x0000000b23237c10 */ /* 0x000fe40009ffe42d */
[----:B------:R-:W-:Y:S01]  /*59a0*/  PRMT R44, RZ, 0x7610, R44 ;  /* 0x00007610ff2c7816 */ /* 0x000fe2000000002c */
[----:B------:R1:W-:Y:S01]  /*59b0*/  @!P2 STG.E.U8 desc[UR14][R24.64+0x1], R47 ;  /* 0x0000012f1800a986 */ /* 0x0003e2000c10110e */
[----:B------:R-:W-:Y:S05]  /*59c0*/  @P5 BRA `(.L_x_38) ;  /* 0x0000000000045947 */ /* 0x000fea0003800000 */
[----:B------:R3:W5:Y:S02]  /*59d0*/  LDG.E.U8 R44, desc[UR14][R34.64] ;  /* 0x0000000e222c7981 */ /* 0x000764000c1e1100 */
.L_x_38:
[----:B------:R-:W-:Y:S05]  /*59e0*/  BSYNC B1 ;  /* 0x0000000000017941 */ /* 0x000fea0003800000 */
.L_x_37:
        /* <DEDUP_REMOVED lines=12> */
.L_x_40:
[----:B------:R-:W-:Y:S05]  /*5ab0*/  BSYNC B1 ;  /* 0x0000000000017941 */ /* 0x000fea0003800000 */
.L_x_39:
[----:B-----5:R-:W-:Y:S01]  /*5ac0*/  LOP3.LUT R44, R44, 0xff, RZ, 0xc0, !PT ;  /* 0x000000ff2c2c7812 */ /* 0x020fe200078ec0ff */
[----:B------:R-:W-:Y:S01]  /*5ad0*/  BSSY B1, `(.L_x_41) ;  /* 0x000000b000017945 */ /* 0x000fe20003800000 */
[----:B------:R-:W-:Y:S02]  /*5ae0*/  ISETP.LT.OR P3, PT, R41, 0x9, !P0 ;  /* 0x000000092900780c */ /* 0x000fe40004761670 */
[----:B------:R-:W-:-:S05]  /*5af0*/  F2FP.F16.E4M3.UNPACK_B R44, R44 ;  /* 0x0000002cff2c723e */ /* 0x000fca00020006ff */
[----:B------:R-:W-:-:S05]  /*5b00*/  HADD2.F32 R44, -RZ, R44.H0_H0 ;  /* 0x2000002cff2c7230 */ /* 0x000fca0000004100 */
[----:B------:R-:W-:-:S04]  /*5b10*/  FMUL R44, R44, UR21 ;  /* 0x000000152c2c7c20 */ /* 0x000fc80008400000 */
[----:B------:R-:W-:-:S05]  /*5b20*/  FFMA R44, R225, UR20, R44 ;  /* 0x00000014e12c7c23 */ /* 0x000fca000800002c */
[----:B----4-:R-:W-:Y:S02]  /*5b30*/  F2FP.SATFINITE.E4M3.F32.PACK_AB_MERGE_C R45, RZ, R44, RZ ;  /* 0x0000002cff2d723e */ /* 0x010fe400048070ff */
[----:B------:R-:W-:-:S03]  /*5b40*/  PRMT R44, RZ, 0x7610, R44 ;  /* 0x00007610ff2c7816 */ /* 0x000fc6000000002c */
[----:B------:R4:W-:Y:S01]  /*5b50*/  @!P2 STG.E.U8 desc[UR14][R26.64+0x1], R45 ;  /* 0x0000012d1a00a986 */ /* 0x0009e2000c10110e */
[----:B------:R-:W-:Y:S05]  /*5b60*/  @P3 BRA `(.L_x_42) ;  /* 0x0000000000043947 */ /* 0x000fea0003800000 */
[----:B------:R0:W5:Y:S02]  /*5b70*/  LDG.E.U8 R44, desc[UR14][R32.64+0x8] ;  /* 0x0000080e202c7981 */ /* 0x000164000c1e1100 */
.L_x_42:
[----:B------:R-:W-:Y:S05]  /*5b80*/  BSYNC B1 ;  /* 0x0000000000017941 */ /* 0x000fea0003800000 */
.L_x_41:
[----:B-----5:R-:W-:Y:S01]  /*5b90*/  LOP3.LUT R44, R44, 0xff, RZ, 0xc0, !PT ;  /* 0x000000ff2c2c7812 */ /* 0x020fe200078ec0ff */
[----:B------:R-:W-:Y:S01]  /*5ba0*/  BSSY B1, `(.L_x_43) ;  /* 0x000000b000017945 */ /* 0x000fe20003800000 */
[----:B------:R-:W-:Y:S02]  /*5bb0*/  ISETP.LT.OR P2, PT, R41, 0xa, !P0 ;  /* 0x0000000a2900780c */ /* 0x000fe40004741670 */
[----:B------:R-:W-:-:S05]  /*5bc0*/  F2FP.F16.E4M3.UNPACK_B R44, R44 ;  /* 0x0000002cff2c723e */ /* 0x000fca00020006ff */
[----:B------:R-:W-:-:S05]  /*5bd0*/  HADD2.F32 R44, -RZ, R44.H0_H0 ;  /* 0x2000002cff2c7230 */ /* 0x000fca0000004100 */
[----:B----4-:R-:W-:Y:S01]  /*5be0*/  FMUL R45, R44, UR21 ;  /* 0x000000152c2d7c20 */ /* 0x010fe20008400000 */
[----:B------:R-:W-:-:S03]  /*5bf0*/  PRMT R44, RZ, 0x7610, R44 ;  /* 0x00007610ff2c7816 */ /* 0x000fc6000000002c */
[----:B------:R-:W-:-:S05]  /*5c00*/  FFMA R45, R224, UR20, R45 ;  /* 0x00000014e02d7c23 */ /* 0x000fca000800002d */
[----:B------:R-:W-:-:S05]  /*5c10*/  F2FP.SATFINITE.E4M3.F32.PACK_AB_MERGE_C R45, RZ, R45, RZ ;  /* 0x0000002dff2d723e */ /* 0x000fca00048070ff */
[----:B------:R4:W-:Y:S01]  /*5c20*/  @!P3 STG.E.U8 desc[UR14][R24.64+0x8], R45 ;  /* 0x0000082d1800b986 */ /* 0x0009e2000c10110e */
[----:B------:R-:W-:Y:S05]  /*5c30*/  @P2 BRA `(.L_x_44) ;  /* 0x0000000000042947 */ /* 0x000fea0003800000 */
[----:B------:R0:W5:Y:S02]  /*5c40*/  LDG.E.U8 R44, desc[UR14][R32.64+0x9] ;  /* 0x0000090e202c7981 */ /* 0x000164000c1e1100 */
.L_x_44:
[----:B------:R-:W-:Y:S05]  /*5c50*/  BSYNC B1 ;  /* 0x0000000000017941 */ /* 0x000fea0003800000 */
.L_x_43:
        /* <DEDUP_REMOVED lines=12> */
.L_x_46:
[----:B------:R-:W-:Y:S05]  /*5d20*/  BSYNC B1 ;  /* 0x0000000000017941 */ /* 0x000fea0003800000 */
.L_x_45:
        /* <DEDUP_REMOVED lines=12> */
.L_x_48:
[----:B------:R-:W-:Y:S05]  /*5df0*/  BSYNC B1 ;  /* 0x0000000000017941 */ /* 0x000fea0003800000 */
.L_x_47:
        /* <DEDUP_REMOVED lines=12> */
.L_x_50:
[----:B------:R-:W-:Y:S05]  /*5ec0*/  BSYNC B1 ;  /* 0x0000000000017941 */ /* 0x000fea0003800000 */
.L_x_49:
        /* <DEDUP_REMOVED lines=12> */
.L_x_52:
[----:B------:R-:W-:Y:S05]  /*5f90*/  BSYNC B1 ;  /* 0x0000000000017941 */ /* 0x000fea0003800000 */
.L_x_51:
        /* <DEDUP_REMOVED lines=12> */
.L_x_54:
[----:B------:R-:W-:Y:S05]  /*6060*/  BSYNC B1 ;  /* 0x0000000000017941 */ /* 0x000fea0003800000 */
.L_x_53:
        /* <DEDUP_REMOVED lines=12> */
.L_x_56:
[----:B------:R-:W-:Y:S05]  /*6130*/  BSYNC B1 ;  /* 0x0000000000017941 */ /* 0x000fea0003800000 */
.L_x_55:
        /* <DEDUP_REMOVED lines=12> */
.L_x_58:
[----:B------:R-:W-:Y:S05]  /*6200*/  BSYNC B1 ;  /* 0x0000000000017941 */ /* 0x000fea0003800000 */
.L_x_57:
        /* <DEDUP_REMOVED lines=12> */
.L_x_60:
[----:B------:R-:W-:Y:S05]  /*62d0*/  BSYNC B1 ;  /* 0x0000000000017941 */ /* 0x000fea0003800000 */
.L_x_59:
        /* <DEDUP_REMOVED lines=12> */
.L_x_62:
[----:B------:R-:W-:Y:S05]  /*63a0*/  BSYNC B1 ;  /* 0x0000000000017941 */ /* 0x000fea0003800000 */
.L_x_61:
        /* <DEDUP_REMOVED lines=12> */
.L_x_64:
[----:B------:R-:W-:Y:S05]  /*6470*/  BSYNC B1 ;  /* 0x0000000000017941 */ /* 0x000fea0003800000 */
.L_x_63:
        /* <DEDUP_REMOVED lines=12> */
.L_x_66:
[----:B------:R-:W-:Y:S05]  /*6540*/  BSYNC B1 ;  /* 0x0000000000017941 */ /* 0x000fea0003800000 */
.L_x_65:
        /* <DEDUP_REMOVED lines=12> */
.L_x_68:
[----:B------:R-:W-:Y:S05]  /*6610*/  BSYNC B1 ;  /* 0x0000000000017941 */ /* 0x000fea0003800000 */
.L_x_67:
        /* <DEDUP_REMOVED lines=12> */
.L_x_70:
[----:B------:R-:W-:Y:S05]  /*66e0*/  BSYNC B1 ;  /* 0x0000000000017941 */ /* 0x000fea0003800000 */
.L_x_69:
        /* <DEDUP_REMOVED lines=12> */
.L_x_72:
[----:B------:R-:W-:Y:S05]  /*67b0*/  BSYNC B1 ;  /* 0x0000000000017941 */ /* 0x000fea0003800000 */
.L_x_71:
        /* <DEDUP_REMOVED lines=12> */
.L_x_74:
[----:B------:R-:W-:Y:S05]  /*6880*/  BSYNC B1 ;  /* 0x0000000000017941 */ /* 0x000fea0003800000 */
.L_x_73:
        /* <DEDUP_REMOVED lines=12> */
.L_x_76:
[----:B------:R-:W-:Y:S05]  /*6950*/  BSYNC B1 ;  /* 0x0000000000017941 */ /* 0x000fea0003800000 */
.L_x_75:
        /* <DEDUP_REMOVED lines=12> */
.L_x_78:
[----:B------:R-:W-:Y:S05]  /*6a20*/  BSYNC B1 ;  /* 0x0000000000017941 */ /* 0x000fea0003800000 */
.L_x_77:
        /* <DEDUP_REMOVED lines=12> */
.L_x_80:
[----:B------:R-:W-:Y:S05]  /*6af0*/  BSYNC B1 ;  /* 0x0000000000017941 */ /* 0x000fea0003800000 */
.L_x_79:
        /* <DEDUP_REMOVED lines=12> */
.L_x_82:
[----:B------:R-:W-:Y:S05]  /*6bc0*/  BSYNC B1 ;  /* 0x0000000000017941 */ /* 0x000fea0003800000 */
.L_x_81:
        /* <DEDUP_REMOVED lines=12> */
.L_x_84:
[----:B------:R-:W-:Y:S05]  /*6c90*/  BSYNC B1 ;  /* 0x0000000000017941 */ /* 0x000fea0003800000 */
.L_x_83:
        /* <DEDUP_REMOVED lines=12> */
.L_x_86:
[----:B------:R-:W-:Y:S05]  /*6d60*/  BSYNC B1 ;  /* 0x0000000000017941 */ /* 0x000fea0003800000 */
.L_x_85:
        /* <DEDUP_REMOVED lines=12> */
.L_x_88:
[----:B------:R-:W-:Y:S05]  /*6e30*/  BSYNC B1 ;  /* 0x0000000000017941 */ /* 0x000fea0003800000 */
.L_x_87:
        /* <DEDUP_REMOVED lines=12> */
.L_x_90:
[----:B------:R-:W-:Y:S05]  /*6f00*/  BSYNC B1 ;  /* 0x0000000000017941 */ /* 0x000fea0003800000 */
.L_x_89:
        /* <DEDUP_REMOVED lines=12> */
.L_x_92:
[----:B------:R-:W-:Y:S05]  /*6fd0*/  BSYNC B1 ;  /* 0x0000000000017941 */ /* 0x000fea0003800000 */
.L_x_91:
        /* <DEDUP_REMOVED lines=12> */
.L_x_94:
[----:B------:R-:W-:Y:S05]  /*70a0*/  BSYNC B1 ;  /* 0x0000000000017941 */ /* 0x000fea0003800000 */
.L_x_93:
        /* <DEDUP_REMOVED lines=12> */
.L_x_96:
[----:B------:R-:W-:Y:S05]  /*7170*/  BSYNC B1 ;  /* 0x0000000000017941 */ /* 0x000fea0003800000 */
.L_x_95:
        /* <DEDUP_REMOVED lines=12> */
.L_x_98:
[----:B------:R-:W-:Y:S05]  /*7240*/  BSYNC B1 ;  /* 0x0000000000017941 */ /* 0x000fea0003800000 */
.L_x_97:
        /* <DEDUP_REMOVED lines=12> */
.L_x_100:
[----:B------:R-:W-:Y:S05]  /*7310*/  BSYNC B1 ;  /* 0x0000000000017941 */ /* 0x000fea0003800000 */
.L_x_99:
        /* <DEDUP_REMOVED lines=12> */
.L_x_102:
[----:B------:R-:W-:Y:S05]  /*73e0*/  BSYNC B1 ;  /* 0x0000000000017941 */ /* 0x000fea0003800000 */
.L_x_101:
        /* <DEDUP_REMOVED lines=12> */
.L_x_104:
[----:B------:R-:W-:Y:S05]  /*74b0*/  BSYNC B1 ;  /* 0x0000000000017941 */ /* 0x000fea0003800000 */
.L_x_103:
        /* <DEDUP_REMOVED lines=12> */
.L_x_106:
[----:B------:R-:W-:Y:S05]  /*7580*/  BSYNC B1 ;  /* 0x0000000000017941 */ /* 0x000fea0003800000 */
.L_x_105:
        /* <DEDUP_REMOVED lines=12> */
.L_x_108:
[----:B------:R-:W-:Y:S05]  /*7650*/  BSYNC B1 ;  /* 0x0000000000017941 */ /* 0x000fea0003800000 */
.L_x_107:
        /* <DEDUP_REMOVED lines=12> */
.L_x_110:
[----:B------:R-:W-:Y:S05]  /*7720*/  BSYNC B1 ;  /* 0x0000000000017941 */ /* 0x000fea0003800000 */
.L_x_109:
        /* <DEDUP_REMOVED lines=12> */
.L_x_112:
[----:B------:R-:W-:Y:S05]  /*77f0*/  BSYNC B1 ;  /* 0x0000000000017941 */ /* 0x000fea0003800000 */
.L_x_111:
        /* <DEDUP_REMOVED lines=12> */
.L_x_114:
[----:B------:R-:W-:Y:S05]  /*78c0*/  BSYNC B1 ;  /* 0x0000000000017941 */ /* 0x000fea0003800000 */
.L_x_113:
        /* <DEDUP_REMOVED lines=12> */
.L_x_116:
[----:B------:R-:W-:Y:S05]  /*7990*/  BSYNC B1 ;  /* 0x0000000000017941 */ /* 0x000fea0003800000 */
.L_x_115:
        /* <DEDUP_REMOVED lines=12> */
.L_x_118:
[----:B------:R-:W-:Y:S05]  /*7a60*/  BSYNC B1 ;  /* 0x0000000000017941 */ /* 0x000fea0003800000 */
.L_x_117:
        /* <DEDUP_REMOVED lines=12> */
.L_x_120:
[----:B------:R-:W-:Y:S05]  /*7b30*/  BSYNC B1 ;  /* 0x0000000000017941 */ /* 0x000fea0003800000 */
.L_x_119:
        /* <DEDUP_REMOVED lines=12> */
.L_x_122:
[----:B------:R-:W-:Y:S05]  /*7c00*/  BSYNC B1 ;  /* 0x0000000000017941 */ /* 0x000fea0003800000 */
.L_x_121:
        /* <DEDUP_REMOVED lines=12> */
.L_x_124:
[----:B------:R-:W-:Y:S05]  /*7cd0*/  BSYNC B1 ;  /* 0x0000000000017941 */ /* 0x000fea0003800000 */
.L_x_123:
        /* <DEDUP_REMOVED lines=12> */
.L_x_126:
[----:B------:R-:W-:Y:S05]  /*7da0*/  BSYNC B1 ;  /* 0x0000000000017941 */ /* 0x000fea0003800000 */
.L_x_125:
        /* <DEDUP_REMOVED lines=12> */
.L_x_128:
[----:B------:R-:W-:Y:S05]  /*7e70*/  BSYNC B1 ;  /* 0x0000000000017941 */ /* 0x000fea0003800000 */
.L_x_127:
        /* <DEDUP_REMOVED lines=12> */
.L_x_130:
[----:B------:R-:W-:Y:S05]  /*7f40*/  BSYNC B1 ;  /* 0x0000000000017941 */ /* 0x000fea0003800000 */
.L_x_129:
        /* <DEDUP_REMOVED lines=12> */
.L_x_132:
[----:B------:R-:W-:Y:S05]  /*8010*/  BSYNC B1 ;  /* 0x0000000000017941 */ /* 0x000fea0003800000 */
.L_x_131:
        /* <DEDUP_REMOVED lines=12> */
.L_x_134:
[----:B------:R-:W-:Y:S05]  /*80e0*/  BSYNC B1 ;  /* 0x0000000000017941 */ /* 0x000fea0003800000 */
.L_x_133:
        /* <DEDUP_REMOVED lines=12> */
.L_x_136:
[----:B------:R-:W-:Y:S05]  /*81b0*/  BSYNC B1 ;  /* 0x0000000000017941 */ /* 0x000fea0003800000 */
.L_x_135:
        /* <DEDUP_REMOVED lines=12> */
.L_x_138:
[----:B------:R-:W-:Y:S05]  /*8280*/  BSYNC B1 ;  /* 0x0000000000017941 */ /* 0x000fea0003800000 */
.L_x_137:
        /* <DEDUP_REMOVED lines=12> */
.L_x_140:
[----:B------:R-:W-:Y:S05]  /*8350*/  BSYNC B1 ;  /* 0x0000000000017941 */ /* 0x000fea0003800000 */
.L_x_139:
        /* <DEDUP_REMOVED lines=12> */
.L_x_142:
[----:B------:R-:W-:Y:S05]  /*8420*/  BSYNC B1 ;  /* 0x0000000000017941 */ /* 0x000fea0003800000 */
.L_x_141:
        /* <DEDUP_REMOVED lines=12> */
.L_x_144:
[----:B------:R-:W-:Y:S05]  /*84f0*/  BSYNC B1 ;  /* 0x0000000000017941 */ /* 0x000fea0003800000 */
.L_x_143:
        /* <DEDUP_REMOVED lines=12> */
.L_x_146:
[----:B------:R-:W-:Y:S05]  /*85c0*/  BSYNC B1 ;  /* 0x0000000000017941 */ /* 0x000fea0003800000 */
.L_x_145:
        /* <DEDUP_REMOVED lines=12> */
.L_x_148:
[----:B------:R-:W-:Y:S05]  /*8690*/  BSYNC B1 ;  /* 0x0000000000017941 */ /* 0x000fea0003800000 */
.L_x_147:
        /* <DEDUP_REMOVED lines=12> */
.L_x_150:
[----:B------:R-:W-:Y:S05]  /*8760*/  BSYNC B1 ;  /* 0x0000000000017941 */ /* 0x000fea0003800000 */
.L_x_149:
        /* <DEDUP_REMOVED lines=12> */
.L_x_152:
[----:B------:R-:W-:Y:S05]  /*8830*/  BSYNC B1 ;  /* 0x0000000000017941 */ /* 0x000fea0003800000 */
.L_x_151:
        /* <DEDUP_REMOVED lines=12> */
.L_x_154:
[----:B------:R-:W-:Y:S05]  /*8900*/  BSYNC B1 ;  /* 0x0000000000017941 */ /* 0x000fea0003800000 */
.L_x_153:
        /* <DEDUP_REMOVED lines=12> */
.L_x_156:
[----:B------:R-:W-:Y:S05]  /*89d0*/  BSYNC B1 ;  /* 0x0000000000017941 */ /* 0x000fea0003800000 */
.L_x_155:
[----:B-----5:R-:W-:Y:S01]  /*89e0*/  LOP3.LUT R44, R44, 0xff, RZ, 0xc0, !PT ;  /* 0x000000ff2c2c7812 */ /* 0x020fe200078ec0ff */
[----:B------:R-:W-:Y:S01]  /*89f0*/  BSSY B1, `(.L_x_157) ;  /* 0x000000b000017945 */ /* 0x000fe20003800000 */
[----:B------:R-:W-:Y:S02]  /*8a00*/  ISETP.LT.OR P2, PT, R41, 0x79, !P1 ;  /* 0x000000792900780c */ /* 0x000fe40004f41670 */
[----:B------:R-:W-:Y:S02]  /*8a10*/  F2FP.F16.E4M3.UNPACK_B R44, R44 ;  /* 0x0000002cff2c723e */ /* 0x000fe400020006ff */
[----:B0-2---:R-:W-:-:S03]  /*8a20*/  PRMT R32, RZ, 0x7610, R32 ;  /* 0x00007610ff207816 */ /* 0x005fc60000000020 */
[----:B------:R-:W-:-:S05]  /*8a30*/  HADD2.F32 R44, -RZ, R44.H0_H0 ;  /* 0x2000002cff2c7230 */ /* 0x000fca0000004100 */
[----:B------:R-:W-:-:S04]  /*8a40*/  FMUL R44, R44, UR21 ;  /* 0x000000152c2c7c20 */ /* 0x000fc80008400000 */
[----:B------:R-:W-:-:S05]  /*8a50*/  FFMA R44, R167, UR20, R44 ;  /* 0x00000014a72c7c23 */ /* 0x000fca000800002c */
[----:B------:R-:W-:-:S05]  /*8a60*/  F2FP.SATFINITE.E4M3.F32.PACK_AB_MERGE_C R33, RZ, R44, RZ ;  /* 0x0000002cff21723e */ /* 0x000fca00048070ff */
[----:B------:R0:W-:Y:S01]  /*8a70*/  @!P0 STG.E.U8 desc[UR14][R24.64+0x79], R33 ;  /* 0x0000792118008986 */ /* 0x0001e2000c10110e */
[----:B------:R-:W-:Y:S05]  /*8a80*/  @P2 BRA `(.L_x_158) ;  /* 0x0000000000042947 */ /* 0x000fea0003800000 */
[----:B------:R2:W5:Y:S02]  /*8a90*/  LDG.E.U8 R32, desc[UR14][R34.64+0x78] ;  /* 0x0000780e22207981 */ /* 0x000564000c1e1100 */
.L_x_158:
[----:B------:R-:W-:Y:S05]  /*8aa0*/  BSYNC B1 ;  /* 0x0000000000017941 */ /* 0x000fea0003800000 */
.L_x_157:
[----:B-----5:R-:W-:Y:S01]  /*8ab0*/  LOP3.LUT R32, R32, 0xff, RZ, 0xc0, !PT ;  /* 0x000000ff20207812 */ /* 0x020fe200078ec0ff */
[----:B------:R-:W-:Y:S01]  /*8ac0*/  BSSY B1, `(.L_x_159) ;  /* 0x000000b000017945 */ /* 0x000fe20003800000 */
[----:B------:R-:W-:Y:S02]  /*8ad0*/  ISETP.LT.OR P1, PT, R41, 0x7a, !P1 ;  /* 0x0000007a2900780c */ /* 0x000fe40004f21670 */
[----:B------:R-:W-:Y:S02]  /*8ae0*/  F2FP.F16.E4M3.UNPACK_B R32, R32 ;  /* 0x00000020ff20723e */ /* 0x000fe400020006ff */
[----:B01--4-:R-:W-:-:S03]  /*8af0*/  PRMT R24, RZ, 0x7610, R24 ;  /* 0x00007610ff187816 */ /* 0x013fc60000000018 */
[----:B------:R-:W-:-:S05]  /*8b00*/  HADD2.F32 R32, -RZ, R32.H0_H0 ;  /* 0x20000020ff207230 */ /* 0x000fca0000004100 */
[----:B------:R-:W-:-:S04]  /*8b10*/  FMUL R25, R32, UR21 ;  /* 0x0000001520197c20 */ /* 0x000fc80008400000 */
[----:B------:R-:W-:-:S05]  /*8b20*/  FFMA R25, R166, UR20, R25 ;  /* 0x00000014a6197c23 */ /* 0x000fca0008000019 */
[----:B------:R-:W-:-:S05]  /*8b30*/  F2FP.SATFINITE.E4M3.F32.PACK_AB_MERGE_C R25, RZ, R25, RZ ;  /* 0x00000019ff19723e */ /* 0x000fca00048070ff */
[----:B------:R0:W-:Y:S01]  /*8b40*/  @!P2 STG.E.U8 desc[UR14][R26.64+0x78], R25 ;  /* 0x000078191a00a986 */ /* 0x0001e2000c10110e */
[----:B------:R-:W-:Y:S05]  /*8b50*/  @P1 BRA `(.L_x_160) ;  /* 0x0000000000041947 */ /* 0x000fea0003800000 */
[----:B------:R1:W5:Y:S02]  /*8b60*/  LDG.E.U8 R24, desc[UR14][R34.64+0x79] ;  /* 0x0000790e22187981 */ /* 0x000364000c1e1100 */
.L_x_160:
[----:B------:R-:W-:Y:S05]  /*8b70*/  BSYNC B1 ;  /* 0x0000000000017941 */ /* 0x000fea0003800000 */
.L_x_159:
[----:B-----5:R-:W-:Y:S01]  /*8b80*/  LOP3.LUT R24, R24, 0xff, RZ, 0xc0, !PT ;  /* 0x000000ff18187812 */ /* 0x020fe200078ec0ff */
[----:B------:R-:W-:Y:S01]  /*8b90*/  BSSY B1, `(.L_x_161) ;  /* 0x0000013000017945 */ /* 0x000fe20003800000 */
[----:B------:R-:W-:Y:S02]  /*8ba0*/  IADD3 R33, P0, R43, 0x80, RZ ;  /* 0x000000802b217810 */ /* 0x000fe40007f1e0ff */
[----:B------:R-:W-:-:S03]  /*8bb0*/  F2FP.F16.E4M3.UNPACK_B R24, R24 ;  /* 0x00000018ff18723e */ /* 0x000fc600020006ff */
[----:B0-----:R-:W-:Y:S01]  /*8bc0*/  IMAD.X R25, RZ, RZ, R39, P0 ;  /* 0x000000ffff197224 */ /* 0x001fe200000e0627 */
[----:B------:R-:W-:Y:S01]  /*8bd0*/  ISETP.GE.AND P0, PT, R42, 0x81, PT ;  /* 0x000000812a00780c */ /* 0x000fe20003f06270 */
[----:B------:R-:W-:Y:S02]  /*8be0*/  HADD2.F32 R24, -RZ, R24.H0_H0 ;  /* 0x20000018ff187230 */ /* 0x000fe40000004100 */
[----:B-123--:R-:W-:Y:S01]  /*8bf0*/  IMAD R34, R25, UR6, RZ ;  /* 0x0000000619227c24 */ /* 0x00efe2000f8e02ff */
        /* <DEDUP_REMOVED lines=12> */
.L_x_162:
[----:B------:R-:W-:Y:S05]  /*8cc0*/  BSYNC B1 ;  /* 0x0000000000017941 */ /* 0x000fea0003800000 */
.L_x_161:
[----:B-----5:R-:W-:Y:S01]  /*8cd0*/  LOP3.LUT R32, R32, 0xff, RZ, 0xc0, !PT ;  /* 0x000000ff20207812 */ /* 0x020fe200078ec0ff */
[----:B------:R-:W-:Y:S01]  /*8ce0*/  BSSY B1, `(.L_x_163) ;  /* 0x000000b000017945 */ /* 0x000fe20003800000 */
[----:B------:R-:W-:Y:S02]  /*8cf0*/  ISETP.LT.OR P2, PT, R41, 0x2, !P0 ;  /* 0x000000022900780c */ /* 0x000fe40004741670 */
[----:B------:R-:W-:Y:S02]  /*8d00*/  F2FP.F16.E4M3.UNPACK_B R32, R32 ;  /* 0x00000020ff20723e */ /* 0x000fe400020006ff */
[----:B0-----:R-:W-:-:S03]  /*8d10*/  PRMT R26, RZ, 0x7610, R26 ;  /* 0x00007610ff1a7816 */ /* 0x001fc6000000001a */
[----:B------:R-:W-:-:S05]  /*8d20*/  HADD2.F32 R32, -RZ, R32.H0_H0 ;  /* 0x20000020ff207230 */ /* 0x000fca0000004100 */
[----:B------:R-:W-:-:S04]  /*8d30*/  FMUL R27, R32, UR21 ;  /* 0x00000015201b7c20 */ /* 0x000fc80008400000 */
[----:B------:R-:W-:-:S05]  /*8d40*/  FFMA R27, R164, UR20, R27 ;  /* 0x00000014a41b7c23 */ /* 0x000fca000800001b */
[----:B------:R-:W-:-:S05]  /*8d50*/  F2FP.SATFINITE.E4M3.F32.PACK_AB_MERGE_C R27, RZ, R27, RZ ;  /* 0x0000001bff1b723e */ /* 0x000fca00048070ff */
[----:B------:R0:W-:Y:S01]  /*8d60*/  @!P3 STG.E.U8 desc[UR14][R28.64], R27 ;  /* 0x0000001b1c00b986 */ /* 0x0001e2000c10110e */
[----:B------:R-:W-:Y:S05]  /*8d70*/  @P2 BRA `(.L_x_164) ;  /* 0x0000000000042947 */ /* 0x000fea0003800000 */
[----:B------:R2:W5:Y:S02]  /*8d80*/  LDG.E.U8 R26, desc[UR14][R24.64+0x1] ;  /* 0x0000010e181a7981 */ /* 0x000564000c1e1100 */
.L_x_164:
[----:B------:R-:W-:Y:S05]  /*8d90*/  BSYNC B1 ;  /* 0x0000000000017941 */ /* 0x000fea0003800000 */
.L_x_163:
[----:B-----5:R-:W-:Y:S01]  /*8da0*/  LOP3.LUT R26, R26, 0xff, RZ, 0xc0, !PT ;  /* 0x000000ff1a1a7812 */ /* 0x020fe200078ec0ff */
[----:B------:R-:W-:Y:S01]  /*8db0*/  BSSY B1, `(.L_x_165) ;  /* 0x0000013000017945 */ /* 0x000fe20003800000 */
[----:B------:R-:W-:Y:S02]  /*8dc0*/  IADD3 R43, P1, R43, 0x88, RZ ;  /* 0x000000882b2b7810 */ /* 0x000fe40007f3e0ff */
[----:B------:R-:W-:Y:S02]  /*8dd0*/  F2FP.F16.E4M3.UNPACK_B R26, R26 ;  /* 0x0000001aff1a723e */ /* 0x000fe400020006ff */
[----:B------:R-:W-:Y:S01]  /*8de0*/  PRMT R32, RZ, 0x7610, R32 ;  /* 0x00007610ff207816 */ /* 0x000fe20000000020 */
[----:B------:R-:W-:Y:S01]  /*8df0*/  IMAD.X R38, RZ, RZ, R39, P1 ;  /* 0x000000ffff267224 */ /* 0x000fe200008e0627 */
[----:B------:R-:W-:Y:S01]  /*8e00*/  ISETP.GE.AND P1, PT, R42, 0x89, PT ;  /* 0x000000892a00780c */ /* 0x000fe20003f26270 */
[----:B------:R-:W-:Y:S02]  /*8e10*/  HADD2.F32 R26, -RZ, R26.H0_H0 ;  /* 0x2000001aff1a7230 */ /* 0x000fe40000004100 */
[----:B------:R-:W-:Y:S01]  /*8e20*/  IMAD R38, R38, UR6, RZ ;  /* 0x0000000626267c24 */ /* 0x000fe2000f8e02ff */
[----:B------:R-:W-:Y:S01]  /*8e30*/  ISETP.LT.OR P5, PT, R41, 0x1, !P1 ;  /* 0x000000012900780c */ /* 0x000fe20004fa1670 */
[----:B------:R-:W-:-:S04]  /*8e40*/  IMAD.WIDE.U32 R36, R43, UR6, R36 ;  /* 0x000000062b247c25 */ /* 0x000fc8000f8e0024 */
[----:B------:R-:W-:Y:S01]  /*8e50*/  FMUL R26, R26, UR21 ;  /* 0x000000151a1a7c20 */ /* 0x000fe20008400000 */
[----:B------:R-:W-:-:S03]  /*8e60*/  IMAD R43, R43, UR7, R38 ;  /* 0x000000072b2b7c24 */ /* 0x000fc6000f8e0226 */
[----:B------:R-:W-:Y:S01]  /*8e70*/  FFMA R163, R163, UR20, R26 ;  /* 0x00000014a3a37c23 */ /* 0x000fe2000800001a */
[----:B------:R-:W-:-:S04]  /*8e80*/  IADD3 R26, P3, R36, UR10, RZ ;  /* 0x0000000a241a7c10 */ /* 0x000fc8000ff7e0ff */
[----:B------:R-:W-:Y:S02]  /*8e90*/  F2FP.SATFINITE.E4M3.F32.PACK_AB_MERGE_C R163, RZ, R163, RZ ;  /* 0x000000a3ffa3723e */ /* 0x000fe400048070ff */
[----:B0-----:R-:W-:-:S03]  /*8ea0*/  IADD3.X R27, R37, UR11, R43, P3, !PT ;  /* 0x0000000b251b7c10 */ /* 0x001fc60009ffe42b */
[----:B------:R0:W-:Y:S01]  /*8eb0*/  @!P2 STG.E.U8 desc[UR14][R28.64+0x1], R163 ;  /* 0x000001a31c00a986 */ /* 0x0001e2000c10110e */
[----:B------:R-:W-:Y:S05]  /*8ec0*/  @P5 BRA `(.L_x_166) ;  /* 0x0000000000045947 */ /* 0x000fea0003800000 */
[----:B------:R3:W5:Y:S02]  /*8ed0*/  LDG.E.U8 R32, desc[UR14][R26.64] ;  /* 0x0000000e1a207981 */ /* 0x000764000c1e1100 */
.L_x_166:
[----:B------:R-:W-:Y:S05]  /*8ee0*/  BSYNC B1 ;  /* 0x0000000000017941 */ /* 0x000fea0003800000 */
.L_x_165:
        /* <DEDUP_REMOVED lines=12> */
.L_x_168:
[----:B------:R-:W-:Y:S05]  /*8fb0*/  BSYNC B1 ;  /* 0x0000000000017941 */ /* 0x000fea0003800000 */
.L_x_167:
        /* <DEDUP_REMOVED lines=12> */
.L_x_170:
[----:B------:R-:W-:Y:S05]  /*9080*/  BSYNC B1 ;  /* 0x0000000000017941 */ /* 0x000fea0003800000 */
.L_x_169:
        /* <DEDUP_REMOVED lines=12> */
.L_x_172:
[----:B------:R-:W-:Y:S05]  /*9150*/  BSYNC B1 ;  /* 0x0000000000017941 */ /* 0x000fea0003800000 */
.L_x_171:
        /* <DEDUP_REMOVED lines=12> */
.L_x_174:
[----:B------:R-:W-:Y:S05]  /*9220*/  BSYNC B1 ;  /* 0x0000000000017941 */ /* 0x000fea0003800000 */
.L_x_173:
        /* <DEDUP_REMOVED lines=12> */
.L_x_176:
[----:B------:R-:W-:Y:S05]  /*92f0*/  BSYNC B1 ;  /* 0x0000000000017941 */ /* 0x000fea0003800000 */
.L_x_175:
        /* <DEDUP_REMOVED lines=12> */
.L_x_178:
[----:B------:R-:W-:Y:S05]  /*93c0*/  BSYNC B1 ;  /* 0x0000000000017941 */ /* 0x000fea0003800000 */
.L_x_177:
        /* <DEDUP_REMOVED lines=12> */
.L_x_180:
[----:B------:R-:W-:Y:S05]  /*9490*/  BSYNC B1 ;  /* 0x0000000000017941 */ /* 0x000fea0003800000 */
.L_x_179:
        /* <DEDUP_REMOVED lines=12> */
.L_x_182:
[----:B------:R-:W-:Y:S05]  /*9560*/  BSYNC B1 ;  /* 0x0000000000017941 */ /* 0x000fea0003800000 */
.L_x_181:
        /* <DEDUP_REMOVED lines=12> */
.L_x_184:
[----:B------:R-:W-:Y:S05]  /*9630*/  BSYNC B1 ;  /* 0x0000000000017941 */ /* 0x000fea0003800000 */
.L_x_183:
        /* <DEDUP_REMOVED lines=12> */
.L_x_186:
[----:B------:R-:W-:Y:S05]  /*9700*/  BSYNC B1 ;  /* 0x0000000000017941 */ /* 0x000fea0003800000 */
.L_x_185:
        /* <DEDUP_REMOVED lines=12> */
.L_x_188:
[----:B------:R-:W-:Y:S05]  /*97d0*/  BSYNC B1 ;  /* 0x0000000000017941 */ /* 0x000fea0003800000 */
.L_x_187:
[----:B-----5:R-:W-:Y:S01]  /*97e0*/  LOP3.LUT R32, R32, 0xff, RZ, 0xc0, !PT ;  /* 0x000000ff20207812 */ /* 0x020fe200078ec0ff */
[----:B------:R-:W-:Y:S01]  /*97f0*/  BSSY B1, `(.L_x_189) ;  /* 0x000000b000017945 */ /* 0x000fe20003800000 */
[----:B------:R-:W-:Y:S02]  /*9800*/  ISETP.LT.OR P3, PT, R41, 0x19, !P1 ;  /* 0x000000192900780c */ /* 0x000fe40004f61670 */
[----:B------:R-:W-:-:S05]  /*9810*/  F2FP.F16.E4M3.UNPACK_B R32, R32 ;  /* 0x00000020ff20723e */ /* 0x000fca00020006ff */
[----:B------:R-:W-:-:S05]  /*9820*/  HADD2.F32 R32, -RZ, R32.H0_H0 ;  /* 0x20000020ff207230 */ /* 0x000fca0000004100 */
[----:B------:R-:W-:-:S04]  /*9830*/  FMUL R32, R32, UR21 ;  /* 0x0000001520207c20 */ /* 0x000fc80008400000 */
[----:B------:R-:W-:Y:S01]  /*9840*/  FFMA R32, R23, UR20, R32 ;  /* 0x0000001417207c23 */ /* 0x000fe20008000020 */
[----:B------:R-:W-:-:S04]  /*9850*/  PRMT R23, RZ, 0x7610, R23 ;  /* 0x00007610ff177816 */ /* 0x000fc80000000017 */
[----:B----4-:R-:W-:-:S05]  /*9860*/  F2FP.SATFINITE.E4M3.F32.PACK_AB_MERGE_C R33, RZ, R32, RZ ;  /* 0x00000020ff21723e */ /* 0x010fca00048070ff */
[----:B------:R4:W-:Y:S01]  /*9870*/  @!P2 STG.E.U8 desc[UR14][R28.64+0x19], R33 ;  /* 0x000019211c00a986 */ /* 0x0009e2000c10110e */
[----:B------:R-:W-:Y:S05]  /*9880*/  @P3 BRA `(.L_x_190) ;  /* 0x0000000000043947 */ /* 0x000fea0003800000 */
[----:B------:R0:W5:Y:S02]  /*9890*/  LDG.E.U8 R23, desc[UR14][R26.64+0x18] ;  /* 0x0000180e1a177981 */ /* 0x000164000c1e1100 */
.L_x_190:
[----:B------:R-:W-:Y:S05]  /*98a0*/  BSYNC B1 ;  /* 0x0000000000017941 */ /* 0x000fea0003800000 */
.L_x_189:
        /* <DEDUP_REMOVED lines=8> */
[----:B------:R-:W-:-:S05]  /*9930*/  F2FP.SATFINITE.E4M3.F32.PACK_AB_MERGE_C R23, RZ, R23, RZ ;  /* 0x00000017ff17723e */ /* 0x000fca00048070ff */
[----:B------:R0:W-:Y:S01]  /*9940*/  @!P3 STG.E.U8 desc[UR14][R30.64+0x18], R23 ;  /* 0x000018171e00b986 */ /* 0x0001e2000c10110e */
[----:B------:R-:W-:Y:S05]  /*9950*/  @P2 BRA `(.L_x_192) ;  /* 0x0000000000042947 */ /* 0x000fea0003800000 */
[----:B------:R0:W5:Y:S02]  /*9960*/  LDG.E.U8 R22, desc[UR14][R26.64+0x19] ;  /* 0x0000190e1a167981 */ /* 0x000164000c1e1100 */
.L_x_192:
[----:B------:R-:W-:Y:S05]  /*9970*/  BSYNC B1 ;  /* 0x0000000000017941 */ /* 0x000fea0003800000 */
.L_x_191:
        /* <DEDUP_REMOVED lines=8> */
[----:B0-----:R-:W-:-:S05]  /*9a00*/  F2FP.SATFINITE.E4M3.F32.PACK_AB_MERGE_C R23, RZ, R22, RZ ;  /* 0x00000016ff17723e */ /* 0x001fca00048070ff */
[----:B------:R0:W-:Y:S01]  /*9a10*/  @!P2 STG.E.U8 desc[UR14][R30.64+0x19], R23 ;  /* 0x000019171e00a986 */ /* 0x0001e2000c10110e */
[----:B------:R-:W-:Y:S05]  /*9a20*/  @P3 BRA `(.L_x_194) ;  /* 0x0000000000043947 */ /* 0x000fea0003800000 */
[----:B------:R0:W5:Y:S02]  /*9a30*/  LDG.E.U8 R21, desc[UR14][R24.64+0x20] ;  /* 0x0000200e18157981 */ /* 0x000164000c1e1100 */
.L_x_194:
[----:B------:R-:W-:Y:S05]  /*9a40*/  BSYNC B1 ;  /* 0x0000000000017941 */ /* 0x000fea0003800000 */
.L_x_193:
        /* <DEDUP_REMOVED lines=12> */
.L_x_196:
[----:B------:R-:W-:Y:S05]  /*9b10*/  BSYNC B1 ;  /* 0x0000000000017941 */ /* 0x000fea0003800000 */
.L_x_195:
        /* <DEDUP_REMOVED lines=12> */
.L_x_198:
[----:B------:R-:W-:Y:S05]  /*9be0*/  BSYNC B1 ;  /* 0x0000000000017941 */ /* 0x000fea0003800000 */
.L_x_197:
        /* <DEDUP_REMOVED lines=12> */
.L_x_200:
[----:B------:R-:W-:Y:S05]  /*9cb0*/  BSYNC B1 ;  /* 0x0000000000017941 */ /* 0x000fea0003800000 */
.L_x_199:
        /* <DEDUP_REMOVED lines=12> */
.L_x_202:
[----:B------:R-:W-:Y:S05]  /*9d80*/  BSYNC B1 ;  /* 0x0000000000017941 */ /* 0x000fea0003800000 */
.L_x_201:
        /* <DEDUP_REMOVED lines=12> */
.L_x_204:
[----:B------:R-:W-:Y:S05]  /*9e50*/  BSYNC B1 ;  /* 0x0000000000017941 */ /* 0x000fea0003800000 */
.L_x_203:
        /* <DEDUP_REMOVED lines=12> */
.L_x_206:
[----:B------:R-:W-:Y:S05]  /*9f20*/  BSYNC B1 ;  /* 0x0000000000017941 */ /* 0x000fea0003800000 */
.L_x_205:
        /* <DEDUP_REMOVED lines=12> */
.L_x_208:
[----:B------:R-:W-:Y:S05]  /*9ff0*/  BSYNC B1 ;  /* 0x0000000000017941 */ /* 0x000fea0003800000 */
.L_x_207:
        /* <DEDUP_REMOVED lines=12> */
.L_x_210:
[----:B------:R-:W-:Y:S05]  /*a0c0*/  BSYNC B1 ;  /* 0x0000000000017941 */ /* 0x000fea0003800000 */
.L_x_209:
        /* <DEDUP_REMOVED lines=12> */
.L_x_212:
[----:B------:R-:W-:Y:S05]  /*a190*/  BSYNC B1 ;  /* 0x0000000000017941 */ /* 0x000fea0003800000 */
.L_x_211:
        /* <DEDUP_REMOVED lines=12> */
.L_x_214:
[----:B------:R-:W-:Y:S05]  /*a260*/  BSYNC B1 ;  /* 0x0000000000017941 */ /* 0x000fea0003800000 */
.L_x_213:
        /* <DEDUP_REMOVED lines=12> */
.L_x_216:
[----:B------:R-:W-:Y:S05]  /*a330*/  BSYNC B1 ;  /* 0x0000000000017941 */ /* 0x000fea0003800000 */
.L_x_215:
        /* <DEDUP_REMOVED lines=12> */
.L_x_218:
[----:B------:R-:W-:Y:S05]  /*a400*/  BSYNC B1 ;  /* 0x0000000000017941 */ /* 0x000fea0003800000 */
.L_x_217:
        /* <DEDUP_REMOVED lines=12> */
.L_x_220:
[----:B------:R-:W-:Y:S05]  /*a4d0*/  BSYNC B1 ;  /* 0x0000000000017941 */ /* 0x000fea0003800000 */
.L_x_219:
        /* <DEDUP_REMOVED lines=12> */
.L_x_222:
[----:B------:R-:W-:Y:S05]  /*a5a0*/  BSYNC B1 ;  /* 0x0000000000017941 */ /* 0x000fea0003800000 */
.L_x_221:
        /* <DEDUP_REMOVED lines=12> */
.L_x_224:
[----:B------:R-:W-:Y:S05]  /*a670*/  BSYNC B1 ;  /* 0x0000000000017941 */ /* 0x000fea0003800000 */
.L_x_223:
        /* <DEDUP_REMOVED lines=12> */
.L_x_226:
[----:B------:R-:W-:Y:S05]  /*a740*/  BSYNC B1 ;  /* 0x0000000000017941 */ /* 0x000fea0003800000 */
.L_x_225:
        /* <DEDUP_REMOVED lines=12> */
.L_x_228:
[----:B------:R-:W-:Y:S05]  /*a810*/  BSYNC B1 ;  /* 0x0000000000017941 */ /* 0x000fea0003800000 */
.L_x_227:
        /* <DEDUP_REMOVED lines=12> */
.L_x_230:
[----:B------:R-:W-:Y:S05]  /*a8e0*/  BSYNC B1 ;  /* 0x0000000000017941 */ /* 0x000fea0003800000 */
.L_x_229:
        /* <DEDUP_REMOVED lines=12> */
.L_x_232:
[----:B------:R-:W-:Y:S05]  /*a9b0*/  BSYNC B1 ;  /* 0x0000000000017941 */ /* 0x000fea0003800000 */
.L_x_231:
[----:B-----5:R-:W-:Y:S01]  /*a9c0*/  LOP3.LUT R2, R2, 0xff, RZ, 0xc0, !PT ;  /* 0x000000ff02027812 */ /* 0x020fe200078ec0ff */
[----:B------:R-:W-:Y:S01]  /*a9d0*/  BSSY B1, `(.L_x_233) ;  /* 0x000000b000017945 */ /* 0x000fe20003800000 */
[----:B------:R-:W-:Y:S02]  /*a9e0*/  ISETP.LT.OR P3, PT, R41, 0x49, !P0 ;  /* 0x000000492900780c */ /* 0x000fe40004761670 */
[----:B------:R-:W-:-:S05]  /*a9f0*/  F2FP.F16.E4M3.UNPACK_B R2, R2 ;  /* 0x00000002ff02723e */ /* 0x000fca00020006ff */
[----:B------:R-:W-:-:S05]  /*aa00*/  HADD2.F32 R2, -RZ, R2.H0_H0 ;  /* 0x20000002ff027230 */ /* 0x000fca0000004100 */
[----:B0-----:R-:W-:-:S04]  /*aa10*/  FMUL R3, R2, UR21 ;  /* 0x0000001502037c20 */ /* 0x001fc80008400000 */
[----:B------:R-:W-:Y:S01]  /*aa20*/  FFMA R3, R0, UR20, R3 ;  /* 0x0000001400037c23 */ /* 0x000fe20008000003 */
[----:B------:R-:W-:-:S04]  /*aa30*/  PRMT R0, RZ, 0x7610, R0 ;  /* 0x00007610ff007816 */ /* 0x000fc80000000000 */
[----:B------:R-:W-:-:S05]  /*aa40*/  F2FP.SATFINITE.E4M3.F32.PACK_AB_MERGE_C R3, RZ, R3, RZ ;  /* 0x00000003ff03723e */ /* 0x000fca00048070ff */
[----:B------:R0:W-:Y:S01]  /*aa50*/  @!P2 STG.E.U8 desc[UR14][R30.64+0x41], R3 ;  /* 0x000041031e00a986 */ /* 0x0001e2000c10110e */
[----:B------:R-:W-:Y:S05]  /*aa60*/  @P3 BRA `(.L_x_234) ;  /* 0x0000000000043947 */ /* 0x000fea0003800000 */
[----:B------:R0:W5:Y:S02]  /*aa70*/  LDG.E.U8 R0, desc[UR14][R24.64+0x48] ;  /* 0x0000480e18007981 */ /* 0x000164000c1e1100 */
.L_x_234:
[----:B------:R-:W-:Y:S05]  /*aa80*/  BSYNC B1 ;  /* 0x0000000000017941 */ /* 0x000fea0003800000 */
.L_x_233:
[----:B------:R-:W2:Y:S01]  /*aa90*/  LDL.LU R2, [R1] ;  /* 0x0000000001027983 */ /* 0x000ea20000300800 */
[----:B-----5:R-:W-:Y:S01]  /*aaa0*/  LOP3.LUT R0, R0, 0xff, RZ, 0xc0, !PT ;  /* 0x000000ff00007812 */ /* 0x020fe200078ec0ff */
[----:B------:R-:W-:Y:S01]  /*aab0*/  BSSY B1, `(.L_x_235) ;  /* 0x000000b000017945 */ /* 0x000fe20003800000 */
[----:B------:R-:W-:Y:S02]  /*aac0*/  ISETP.LT.OR P2, PT, R41, 0x4a, !P0 ;  /* 0x0000004a2900780c */ /* 0x000fe40004741670 */
[----:B------:R-:W-:-:S05]  /*aad0*/  F2FP.F16.E4M3.UNPACK_B R0, R0 ;  /* 0x00000000ff00723e */ /* 0x000fca00020006ff */
[----:B------:R-:W-:-:S05]  /*aae0*/  HADD2.F32 R0, -RZ, R0.H0_H0 ;  /* 0x20000000ff007230 */ /* 0x000fca0000004100 */
[----:B------:R-:W-:-:S04]  /*aaf0*/  FMUL R0, R0, UR21 ;  /* 0x0000001500007c20 */ /* 0x000fc80008400000 */
[----:B--2---:R-:W-:-:S05]  /*ab00*/  FFMA R0, R2, UR20, R0 ;  /* 0x0000001402007c23 */ /* 0x004fca0008000000 */
[----:B0-----:R-:W-:Y:S02]  /*ab10*/  F2FP.SATFINITE.E4M3.F32.PACK_AB_MERGE_C R3, RZ, R0, RZ ;  /* 0x00000000ff03723e */ /* 0x001fe400048070ff */
[----:B------:R-:W-:-:S03]  /*ab20*/  PRMT R0, RZ, 0x7610, R0 ;  /* 0x00007610ff007816 */ /* 0x000fc60000000000 */
[----:B------:R0:W-:Y:S01]  /*ab30*/  @!P3 STG.E.U8 desc[UR14][R28.64+0x48], R3 ;  /* 0x000048031c00b986 */ /* 0x0001e2000c10110e */
[----:B------:R-:W-:Y:S05]  /*ab40*/  @P2 BRA `(.L_x_236) ;  /* 0x0000000000042947 */ /* 0x000fea0003800000 */
[----:B------:R2:W5:Y:S02]  /*ab50*/  LDG.E.U8 R0, desc[UR14][R24.64+0x49] ;  /* 0x0000490e18007981 */ /* 0x000564000c1e1100 */
.L_x_236:
[----:B------:R-:W-:Y:S05]  /*ab60*/  BSYNC B1 ;  /* 0x0000000000017941 */ /* 0x000fea0003800000 */
.L_x_235:
[----:B------:R-:W3:Y:S01]  /*ab70*/  LDL.LU R2, [R1+0x4] ;  /* 0x0000040001027983 */ /* 0x000ee20000300800 */
[----:B-----5:R-:W-:Y:S01]  /*ab80*/  LOP3.LUT R0, R0, 0xff, RZ, 0xc0, !PT ;  /* 0x000000ff00007812 */ /* 0x020fe200078ec0ff */
[----:B------:R-:W-:Y:S01]  /*ab90*/  BSSY B1, `(.L_x_237) ;  /* 0x000000b000017945 */ /* 0x000fe20003800000 */
[----:B------:R-:W-:Y:S02]  /*aba0*/  ISETP.LT.OR P3, PT, R41, 0x49, !P1 ;  /* 0x000000492900780c */ /* 0x000fe40004f61670 */
[----:B------:R-:W-:-:S05]  /*abb0*/  F2FP.F16.E4M3.UNPACK_B R0, R0 ;  /* 0x00000000ff00723e */ /* 0x000fca00020006ff */
[----:B------:R-:W-:-:S05]  /*abc0*/  HADD2.F32 R0, -RZ, R0.H0_H0 ;  /* 0x20000000ff007230 */ /* 0x000fca0000004100 */
[----:B------:R-:W-:-:S04]  /*abd0*/  FMUL R0, R0, UR21 ;  /* 0x0000001500007c20 */ /* 0x000fc80008400000 */
[----:B---3--:R-:W-:-:S05]  /*abe0*/  FFMA R0, R2, UR20, R0 ;  /* 0x0000001402007c23 */ /* 0x008fca0008000000 */
[----:B0-----:R-:W-:Y:S02]  /*abf0*/  F2FP.SATFINITE.E4M3.F32.PACK_AB_MERGE_C R3, RZ, R0, RZ ;  /* 0x00000000ff03723e */ /* 0x001fe400048070ff */
[----:B------:R-:W-:-:S03]  /*ac00*/  PRMT R0, RZ, 0x7610, R0 ;  /* 0x00007610ff007816 */ /* 0x000fc60000000000 */
[----:B------:R0:W-:Y:S01]  /*ac10*/  @!P2 STG.E.U8 desc[UR14][R28.64+0x49], R3 ;  /* 0x000049031c00a986 */ /* 0x0001e2000c10110e */
[----:B------:R-:W-:Y:S05]  /*ac20*/  @P3 BRA `(.L_x_238) ;  /* 0x0000000000043947 */ /* 0x000fea0003800000 */
[----:B------:R3:W5:Y:S02]  /*ac30*/  LDG.E.U8 R0, desc[UR14][R26.64+0x48] ;  /* 0x0000480e1a007981 */ /* 0x000764000c1e1100 */
.L_x_238:
[----:B------:R-:W-:Y:S05]  /*ac40*/  BSYNC B1 ;  /* 0x0000000000017941 */ /* 0x000fea0003800000 */
.L_x_237:
[----:B------:R-:W2:Y:S01]  /*ac50*/  LDL.LU R2, [R1+0x8] ;  /* 0x0000080001027983 */ /* 0x000ea20000300800 */
        /* <DEDUP_REMOVED lines=12> */
.L_x_240:
[----:B------:R-:W-:Y:S05]  /*ad20*/  BSYNC B1 ;  /* 0x0000000000017941 */ /* 0x000fea0003800000 */
.L_x_239:
        /* <DEDUP_REMOVED lines=13> */
.L_x_242:
[----:B------:R-:W-:Y:S05]  /*ae00*/  BSYNC B1 ;  /* 0x0000000000017941 */ /* 0x000fea0003800000 */
.L_x_241:
        /* <DEDUP_REMOVED lines=13> */
.L_x_244:
[----:B------:R-:W-:Y:S05]  /*aee0*/  BSYNC B1 ;  /* 0x0000000000017941 */ /* 0x000fea0003800000 */
.L_x_243:
        /* <DEDUP_REMOVED lines=13> */
.L_x_246:
[----:B------:R-:W-:Y:S05]  /*afc0*/  BSYNC B1 ;  /* 0x0000000000017941 */ /* 0x000fea0003800000 */
.L_x_245:
        /* <DEDUP_REMOVED lines=13> */
.L_x_248:
[----:B------:R-:W-:Y:S05]  /*b0a0*/  BSYNC B1 ;  /* 0x0000000000017941 */ /* 0x000fea0003800000 */
.L_x_247:
        /* <DEDUP_REMOVED lines=13> */
.L_x_250:
[----:B------:R-:W-:Y:S05]  /*b180*/  BSYNC B1 ;  /* 0x0000000000017941 */ /* 0x000fea0003800000 */
.L_x_249:
        /* <DEDUP_REMOVED lines=13> */
.L_x_252:
[----:B------:R-:W-:Y:S05]  /*b260*/  BSYNC B1 ;  /* 0x0000000000017941 */ /* 0x000fea0003800000 */
.L_x_251:
        /* <DEDUP_REMOVED lines=13> */
.L_x_254:
[----:B------:R-:W-:Y:S05]  /*b340*/  BSYNC B1 ;  /* 0x0000000000017941 */ /* 0x000fea0003800000 */
.L_x_253:
        /* <DEDUP_REMOVED lines=13> */
.L_x_256:
[----:B------:R-:W-:Y:S05]  /*b420*/  BSYNC B1 ;  /* 0x0000000000017941 */ /* 0x000fea0003800000 */
.L_x_255:
        /* <DEDUP_REMOVED lines=13> */
.L_x_258:
[----:B------:R-:W-:Y:S05]  /*b500*/  BSYNC B1 ;  /* 0x0000000000017941 */ /* 0x000fea0003800000 */
.L_x_257:
        /* <DEDUP_REMOVED lines=13> */
.L_x_260:
[----:B------:R-:W-:Y:S05]  /*b5e0*/  BSYNC B1 ;  /* 0x0000000000017941 */ /* 0x000fea0003800000 */
.L_x_259:
        /* <DEDUP_REMOVED lines=13> */
.L_x_262:
[----:B------:R-:W-:Y:S05]  /*b6c0*/  BSYNC B1 ;  /* 0x0000000000017941 */ /* 0x000fea0003800000 */
.L_x_261:
        /* <DEDUP_REMOVED lines=13> */
.L_x_264:
[----:B------:R-:W-:Y:S05]  /*b7a0*/  BSYNC B1 ;  /* 0x0000000000017941 */ /* 0x000fea0003800000 */
.L_x_263:
        /* <DEDUP_REMOVED lines=13> */
.L_x_266:
[----:B------:R-:W-:Y:S05]  /*b880*/  BSYNC B1 ;  /* 0x0000000000017941 */ /* 0x000fea0003800000 */
.L_x_265:
        /* <DEDUP_REMOVED lines=13> */
.L_x_268:
[----:B------:R-:W-:Y:S05]  /*b960*/  BSYNC B1 ;  /* 0x0000000000017941 */ /* 0x000fea0003800000 */
.L_x_267:
        /* <DEDUP_REMOVED lines=13> */
.L_x_270:
[----:B------:R-:W-:Y:S05]  /*ba40*/  BSYNC B1 ;  /* 0x0000000000017941 */ /* 0x000fea0003800000 */
.L_x_269:
        /* <DEDUP_REMOVED lines=13> */
.L_x_272:
[----:B------:R-:W-:Y:S05]  /*bb20*/  BSYNC B1 ;  /* 0x0000000000017941 */ /* 0x000fea0003800000 */
.L_x_271:
        /* <DEDUP_REMOVED lines=13> */
.L_x_274:
[----:B------:R-:W-:Y:S05]  /*bc00*/  BSYNC B1 ;  /* 0x0000000000017941 */ /* 0x000fea0003800000 */
.L_x_273:
        /* <DEDUP_REMOVED lines=13> */
.L_x_276:
[----:B------:R-:W-:Y:S05]  /*bce0*/  BSYNC B1 ;  /* 0x0000000000017941 */ /* 0x000fea0003800000 */
.L_x_275:
        /* <DEDUP_REMOVED lines=13> */
.L_x_278:
[----:B------:R-:W-:Y:S05]  /*bdc0*/  BSYNC B1 ;  /* 0x0000000000017941 */ /* 0x000fea0003800000 */
.L_x_277:
        /* <DEDUP_REMOVED lines=13> */
.L_x_280:
[----:B------:R-:W-:Y:S05]  /*bea0*/  BSYNC B1 ;  /* 0x0000000000017941 */ /* 0x000fea0003800000 */
.L_x_279:
        /* <DEDUP_REMOVED lines=13> */
.L_x_282:
[----:B------:R-:W-:Y:S05]  /*bf80*/  BSYNC B1 ;  /* 0x0000000000017941 */ /* 0x000fea0003800000 */
.L_x_281:
        /* <DEDUP_REMOVED lines=13> */
.L_x_284:
[----:B------:R-:W-:Y:S05]  /*c060*/  BSYNC B1 ;  /* 0x0000000000017941 */ /* 0x000fea0003800000 */
.L_x_283:
        /* <DEDUP_REMOVED lines=13> */
.L_x_286:
[----:B------:R-:W-:Y:S05]  /*c140*/  BSYNC B1 ;  /* 0x0000000000017941 */ /* 0x000fea0003800000 */
.L_x_285:
        /* <DEDUP_REMOVED lines=13> */
.L_x_288:
[----:B------:R-:W-:Y:S05]  /*c220*/  BSYNC B1 ;  /* 0x0000000000017941 */ /* 0x000fea0003800000 */
.L_x_287:
[----:B------:R-:W-:Y:S05]  /*c230*/  @P1 BRA `(.L_x_289) ;  /* 0x0000002000a41947 */ /* 0x000fea0003800000 */
[----:B------:R-:W2:Y:S01]  /*c240*/  LDL.LU R2, [R1+0x6c] ;  /* 0x00006c0001027983 */ /* 0x000ea20000300800 */
[----:B-----5:R-:W-:-:S04]  /*c250*/  LOP3.LUT R0, R0, 0xff, RZ, 0xc0, !PT ;  /* 0x000000ff00007812 */ /* 0x020fc800078ec0ff */
[----:B------:R-:W-:-:S05]  /*c260*/  F2FP.F16.E4M3.UNPACK_B R0, R0 ;  /* 0x00000000ff00723e */ /* 0x000fca00020006ff */
[----:B------:R-:W-:-:S05]  /*c270*/  HADD2.F32 R0, -RZ, R0.H0_H0 ;  /* 0x20000000ff007230 */ /* 0x000fca0000004100 */
[----:B------:R-:W-:-:S04]  /*c280*/  FMUL R0, R0, UR21 ;  /* 0x0000001500007c20 */ /* 0x000fc80008400000 */
[----:B--2---:R-:W-:-:S05]  /*c290*/  FFMA R0, R2, UR20, R0 ;  /* 0x0000001402007c23 */ /* 0x004fca0008000000 */
[----:B0-----:R-:W-:-:S05]  /*c2a0*/  F2FP.SATFINITE.E4M3.F32.PACK_AB_MERGE_C R3, RZ, R0, RZ ;  /* 0x00000000ff03723e */ /* 0x001fca00048070ff */
[----:B------:R0:W-:Y:S01]  /*c2b0*/  STG.E.U8 desc[UR14][R30.64+0x79], R3 ;  /* 0x000079031e007986 */ /* 0x0001e2000c10110e */
[----:B------:R-:W-:Y:S05]  /*c2c0*/  BRA `(.L_x_289) ;  /* 0x0000002000807947 */ /* 0x000fea0003800000 */
.L_x_32:
[C---:B------:R-:W-:Y:S01]  /*c2d0*/  ISETP.GE.AND P3, PT, R42.reuse, 0x1, PT ;  /* 0x000000012a00780c */ /* 0x040fe20003f66270 */
[----:B------:R-:W-:Y:S01]  /*c2e0*/  FMUL R227, R227, UR20 ;  /* 0x00000014e3e37c20 */ /* 0x000fe20008400000 */
[----:B------:R-:W-:Y:S01]  /*c2f0*/  ISETP.GE.AND P2, PT, R42, 0x9, PT ;  /* 0x000000092a00780c */ /* 0x000fe20003f46270 */
[----:B------:R-:W-:Y:S01]  /*c300*/  FMUL R228, R228, UR20 ;  /* 0x00000014e4e47c20 */ /* 0x000fe20008400000 */
[----:B------:R-:W-:Y:S01]  /*c310*/  ISETP.LT.OR P0, PT, R41, 0x1, !P3 ;  /* 0x000000012900780c */ /* 0x000fe20005f01670 */
[----:B------:R-:W-:Y:S01]  /*c320*/  FMUL R225, R225, UR20 ;  /* 0x00000014e1e17c20 */ /* 0x000fe20008400000 */
[C---:B------:R-:W-:Y:S01]  /*c330*/  ISETP.LT.OR P1, PT, R41.reuse, 0x2, !P3 ;  /* 0x000000022900780c */ /* 0x040fe20005f21670 */
[----:B------:R-:W-:Y:S01]  /*c340*/  FMUL R226, R226, UR20 ;  /* 0x00000014e2e27c20 */ /* 0x000fe20008400000 */
[----:B------:R-:W-:Y:S02]  /*c350*/  ISETP.LT.OR P6, PT, R41, 0x2, !P2 ;  /* 0x000000022900780c */ /* 0x000fe400057c1670 */
[----:B------:R-:W-:-:S02]  /*c360*/  F2FP.SATFINITE.E4M3.F32.PACK_AB_MERGE_C R33, RZ, R228, RZ ;  /* 0x000000e4ff21723e */ /* 0x000fc400048070ff */
[----:B------:R-:W-:Y:S02]  /*c370*/  F2FP.SATFINITE.E4M3.F32.PACK_AB_MERGE_C R227, RZ, R227, RZ ;  /* 0x000000e3ffe3723e */ /* 0x000fe400048070ff */
[C---:B------:R-:W-:Y:S02]  /*c380*/  ISETP.LT.OR P5, PT, R41.reuse, 0x1, !P2 ;  /* 0x000000012900780c */ /* 0x040fe400057a1670 */
[----:B------:R-:W-:Y:S01]  /*c390*/  F2FP.SATFINITE.E4M3.F32.PACK_AB_MERGE_C R225, RZ, R225, RZ ;  /* 0x000000e1ffe1723e */ /* 0x000fe200048070ff */
[----:B------:R0:W-:Y:S01]  /*c3a0*/  @!P0 STG.E.U8 desc[UR14][R24.64], R33 ;  /* 0x0000002118008986 */ /* 0x0001e2000c10110e */
[C---:B------:R-:W-:Y:S01]  /*c3b0*/  ISETP.LT.OR P0, PT, R41.reuse, 0x9, !P3 ;  /* 0x000000092900780c */ /* 0x040fe20005f01670 */
[----:B------:R-:W-:Y:S01]  /*c3c0*/  FMUL R224, R224, UR20 ;  /* 0x00000014e0e07c20 */ /* 0x000fe20008400000 */
[----:B------:R-:W-:Y:S01]  /*c3d0*/  F2FP.SATFINITE.E4M3.F32.PACK_AB_MERGE_C R35, RZ, R226, RZ ;  /* 0x000000e2ff23723e */ /* 0x000fe200048070ff */
[----:B------:R-:W-:Y:S01]  /*c3e0*/  @!P1 STG.E.U8 desc[UR14][R24.64+0x1], R227 ;  /* 0x000001e318009986 */ /* 0x000fe2000c10110e */
[----:B------:R-:W-:-:S03]  /*c3f0*/  ISETP.LT.OR P1, PT, R41, 0xa, !P3 ;  /* 0x0000000a2900780c */ /* 0x000fc60005f21670 */
[----:B------:R-:W-:Y:S01]  /*c400*/  @!P6 STG.E.U8 desc[UR14][R26.64+0x1], R225 ;  /* 0x000001e11a00e986 */ /* 0x000fe2000c10110e */
[----:B------:R-:W-:Y:S01]  /*c410*/  ISETP.LT.OR P6, PT, R41, 0xa, !P2 ;  /* 0x0000000a2900780c */ /* 0x000fe200057c1670 */
[----:B------:R-:W-:Y:S01]  /*c420*/  FMUL R223, R223, UR20 ;  /* 0x00000014dfdf7c20 */ /* 0x000fe20008400000 */
[----:B------:R-:W-:Y:S01]  /*c430*/  FMUL R221, R221, UR20 ;  /* 0x00000014dddd7c20 */ /* 0x000fe20008400000 */
[----:B------:R1:W-:Y:S01]  /*c440*/  @!P5 STG.E.U8 desc[UR14][R26.64], R35 ;  /* 0x000000231a00d986 */ /* 0x0003e2000c10110e */
[----:B0-----:R-:W-:Y:S02]  /*c450*/  F2FP.SATFINITE.E4M3.F32.PACK_AB_MERGE_C R33, RZ, R224, RZ ;  /* 0x000000e0ff21723e */ /* 0x001fe400048070ff */
[----:B------:R-:W-:Y:S01]  /*c460*/  F2FP.SATFINITE.E4M3.F32.PACK_AB_MERGE_C R223, RZ, R223, RZ ;  /* 0x000000dfffdf723e */ /* 0x000fe200048070ff */
[----:B------:R-:W-:Y:S01]  /*c470*/  FMUL R222, R222, UR20 ;  /* 0x00000014dede7c20 */ /* 0x000fe20008400000 */
[C---:B------:R-:W-:Y:S01]  /*c480*/  ISETP.LT.OR P5, PT, R41.reuse, 0x9, !P2 ;  /* 0x000000092900780c */ /* 0x040fe200057a1670 */
[----:B------:R-:W-:Y:S01]  /*c490*/  FMUL R220, R220, UR20 ;  /* 0x00000014dcdc7c20 */ /* 0x000fe20008400000 */
[----:B------:R-:W-:Y:S01]  /*c4a0*/  F2FP.SATFINITE.E4M3.F32.PACK_AB_MERGE_C R221, RZ, R221, RZ ;  /* 0x000000ddffdd723e */ /* 0x000fe200048070ff */
[----:B------:R0:W-:Y:S01]  /*c4b0*/  @!P0 STG.E.U8 desc[UR14][R24.64+0x8], R33 ;  /* 0x0000082118008986 */ /* 0x0001e2000c10110e */
[----:B------:R-:W-:-:S03]  /*c4c0*/  ISETP.LT.OR P0, PT, R41, 0x11, !P3 ;  /* 0x000000112900780c */ /* 0x000fc60005f01670 */
[----:B------:R-:W-:Y:S01]  /*c4d0*/  @!P1 STG.E.U8 desc[UR14][R24.64+0x9], R223 ;  /* 0x000009df18009986 */ /* 0x000fe2000c10110e */
[----:B------:R-:W-:-:S03]  /*c4e0*/  ISETP.LT.OR P1, PT, R41, 0x12, !P3 ;  /* 0x000000122900780c */ /* 0x000fc60005f21670 */
[----:B------:R-:W-:Y:S01]  /*c4f0*/  @!P6 STG.E.U8 desc[UR14][R26.64+0x9], R221 ;  /* 0x000009dd1a00e986 */ /* 0x000fe2000c10110e */
[----:B------:R-:W-:Y:S01]  /*c500*/  ISETP.LT.OR P6, PT, R41, 0x12, !P2 ;  /* 0x000000122900780c */ /* 0x000fe200057c1670 */
[----:B------:R-:W-:Y:S01]  /*c510*/  FMUL R219, R219, UR20 ;  /* 0x00000014dbdb7c20 */ /* 0x000fe20008400000 */
[----:B-1----:R-:W-:Y:S01]  /*c520*/  F2FP.SATFINITE.E4M3.F32.PACK_AB_MERGE_C R35, RZ, R222, RZ ;  /* 0x000000deff23723e */ /* 0x002fe200048070ff */
[----:B------:R-:W-:Y:S01]  /*c530*/  FMUL R217, R217, UR20 ;  /* 0x00000014d9d97c20 */ /* 0x000fe20008400000 */
[----:B0-----:R-:W-:Y:S01]  /*c540*/  F2FP.SATFINITE.E4M3.F32.PACK_AB_MERGE_C R33, RZ, R220, RZ ;  /* 0x000000dcff21723e */ /* 0x001fe200048070ff */
[----:B------:R-:W2:Y:S01]  /*c550*/  LDL.LU R226, [R1+0x8] ;  /* 0x0000080001e27983 */ /* 0x000ea20000300800 */
[----:B------:R-:W-:Y:S02]  /*c560*/  F2FP.SATFINITE.E4M3.F32.PACK_AB_MERGE_C R219, RZ, R219, RZ ;  /* 0x000000dbffdb723e */ /* 0x000fe400048070ff */
[----:B------:R-:W-:Y:S01]  /*c570*/  F2FP.SATFINITE.E4M3.F32.PACK_AB_MERGE_C R217, RZ, R217, RZ ;  /* 0x000000d9ffd9723e */ /* 0x000fe200048070ff */
[----:B------:R0:W-:Y:S01]  /*c580*/  @!P5 STG.E.U8 desc[UR14][R26.64+0x8], R35 ;  /* 0x000008231a00d986 */ /* 0x0001e2000c10110e */
[----:B------:R-:W-:Y:S01]  /*c590*/  ISETP.LT.OR P5, PT, R41, 0x11, !P2 ;  /* 0x000000112900780c */ /* 0x000fe200057a1670 */
[----:B------:R-:W-:-:S02]  /*c5a0*/  FMUL R218, R218, UR20 ;  /* 0x00000014dada7c20 */ /* 0x000fc40008400000 */
[----:B------:R-:W3:Y:S04]  /*c5b0*/  LDL.LU R227, [R1+0x4] ;  /* 0x0000040001e37983 */ /* 0x000ee80000300800 */
[----:B------:R-:W4:Y:S04]  /*c5c0*/  LDL.LU R225, [R1] ;  /* 0x0000000001e17983 */ /* 0x000f280000300800 */
[----:B------:R1:W-:Y:S01]  /*c5d0*/  @!P0 STG.E.U8 desc[UR14][R24.64+0x10], R33 ;  /* 0x0000102118008986 */ /* 0x0003e2000c10110e */
[----:B------:R-:W-:-:S03]  /*c5e0*/  ISETP.LT.OR P0, PT, R41, 0x19, !P3 ;  /* 0x000000192900780c */ /* 0x000fc60005f01670 */
[----:B------:R-:W-:Y:S01]  /*c5f0*/  @!P1 STG.E.U8 desc[UR14][R24.64+0x11], R219 ;  /* 0x000011db18009986 */ /* 0x000fe2000c10110e */
[----:B------:R-:W-:-:S03]  /*c600*/  ISETP.LT.OR P1, PT, R41, 0x1a, !P3 ;  /* 0x0000001a2900780c */ /* 0x000fc60005f21670 */
[----:B------:R-:W-:Y:S01]  /*c610*/  @!P6 STG.E.U8 desc[UR14][R26.64+0x11], R217 ;  /* 0x000011d91a00e986 */ /* 0x000fe2000c10110e */
[----:B------:R-:W-:Y:S01]  /*c620*/  ISETP.LT.OR P6, PT, R41, 0x1a, !P2 ;  /* 0x0000001a2900780c */ /* 0x000fe200057c1670 */
[----:B------:R-:W-:Y:S01]  /*c630*/  FMUL R216, R216, UR20 ;  /* 0x00000014d8d87c20 */ /* 0x000fe20008400000 */
[----:B0-----:R-:W-:Y:S01]  /*c640*/  F2FP.SATFINITE.E4M3.F32.PACK_AB_MERGE_C R35, RZ, R218, RZ ;  /* 0x000000daff23723e */ /* 0x001fe200048070ff */
[----:B------:R-:W-:Y:S01]  /*c650*/  FMUL R215, R215, UR20 ;  /* 0x00000014d7d77c20 */ /* 0x000fe20008400000 */
[----:B------:R-:W-:Y:S01]  /*c660*/  FMUL R213, R213, UR20 ;  /* 0x00000014d5d57c20 */ /* 0x000fe20008400000 */
[----:B------:R-:W-:Y:S01]  /*c670*/  FMUL R214, R214, UR20 ;  /* 0x00000014d6d67c20 */ /* 0x000fe20008400000 */
[----:B-1----:R-:W-:Y:S01]  /*c680*/  F2FP.SATFINITE.E4M3.F32.PACK_AB_MERGE_C R33, RZ, R216, RZ ;  /* 0x000000d8ff21723e */ /* 0x002fe200048070ff */
[----:B------:R0:W-:Y:S01]  /*c690*/  @!P5 STG.E.U8 desc[UR14][R26.64+0x10], R35 ;  /* 0x000010231a00d986 */ /* 0x0001e2000c10110e */
[----:B------:R-:W-:Y:S02]  /*c6a0*/  F2FP.SATFINITE.E4M3.F32.PACK_AB_MERGE_C R215, RZ, R215, RZ ;  /* 0x000000d7ffd7723e */ /* 0x000fe400048070ff */
        /* <DEDUP_REMOVED lines=12> */
[----:B-1----:R-:W-:Y:S01]  /*c770*/  F2FP.SATFINITE.E4M3.F32.PACK_AB_MERGE_C R33, RZ, R212, RZ ;  /* 0x000000d4ff21723e */ /* 0x002fe200048070ff */
[----:B------:R-:W-:Y:S01]  /*c780*/  FMUL R210, R210, UR20 ;  /* 0x00000014d2d27c20 */ /* 0x000fe20008400000 */
[----:B------:R-:W-:Y:S01]  /*c790*/  F2FP.SATFINITE.E4M3.F32.PACK_AB_MERGE_C R211, RZ, R211, RZ ;  /* 0x000000d3ffd3723e */ /* 0x000fe200048070ff */
[----:B------:R0:W-:Y:S01]  /*c7a0*/  @!P5 STG.E.U8 desc[UR14][R26.64+0x18], R35 ;  /* 0x000018231a00d986 */ /* 0x0001e2000c10110e */
[C---:B------:R-:W-:Y:S02]  /*c7b0*/  ISETP.LT.OR P5, PT, R41.reuse, 0x21, !P2 ;  /* 0x000000212900780c */ /* 0x040fe400057a1670 */
        /* <DEDUP_REMOVED lines=111> */
[----:B------:R-:W-:Y:S01]  /*ceb0*/  ISETP.LT.OR P5, PT, R41, 0x59, !P2 ;  /* 0x000000592900780c */ /* 0x000fe200057a1670 */
[----:B------:R-:W-:Y:S01]  /*cec0*/  FMUL R179, R179, UR20 ;  /* 0x00000014b3b37c20 */ /* 0x000fe20008400000 */
[----:B------:R-:W-:Y:S01]  /*ced0*/  F2FP.SATFINITE.E4M3.F32.PACK_AB_MERGE_C R181, RZ, R181, RZ ;  /* 0x000000b5ffb5723e */ /* 0x000fe200048070ff */
[----:B------:R1:W-:Y:S04]  /*cee0*/  @!P0 STG.E.U8 desc[UR14][R24.64+0x58], R33 ;  /* 0x0000582118008986 */ /* 0x0003e8000c10110e */
[----:B------:R-:W-:Y:S04]  /*cef0*/  @!P1 STG.E.U8 desc[UR14][R24.64+0x59], R183 ;  /* 0x000059b718009986 */ /* 0x000fe8000c10110e */
[----:B------:R-:W-:Y:S01]  /*cf00*/  @!P6 STG.E.U8 desc[UR14][R26.64+0x59], R181 ;  /* 0x000059b51a00e986 */ /* 0x000fe2000c10110e */
[----:B------:R-:W-:-:S02]  /*cf10*/  ISETP.LT.OR P6, PT, R41, 0x62, !P3 ;  /* 0x000000622900780c */ /* 0x000fc40005fc1670 */
[----:B0-----:R-:W-:Y:S01]  /*cf20*/  F2FP.SATFINITE.E4M3.F32.PACK_AB_MERGE_C R35, RZ, R182, RZ ;  /* 0x000000b6ff23723e */ /* 0x001fe200048070ff */
[----:B------:R-:W-:Y:S01]  /*cf30*/  FMUL R180, R180, UR20 ;  /* 0x00000014b4b47c20 */ /* 0x000fe20008400000 */
[----:B------:R-:W-:Y:S01]  /*cf40*/  F2FP.SATFINITE.E4M3.F32.PACK_AB_MERGE_C R179, RZ, R179, RZ ;  /* 0x000000b3ffb3723e */ /* 0x000fe200048070ff */
[----:B------:R-:W-:Y:S01]  /*cf50*/  FMUL R178, R178, UR20 ;  /* 0x00000014b2b27c20 */ /* 0x000fe20008400000 */
[----:B------:R-:W-:Y:S01]  /*cf60*/  FMUL R177, R177, UR20 ;  /* 0x00000014b1b17c20 */ /* 0x000fe20008400000 */
[----:B------:R0:W-:Y:S01]  /*cf70*/  @!P5 STG.E.U8 desc[UR14][R26.64+0x58], R35 ;  /* 0x000058231a00d986 */ /* 0x0001e2000c10110e */
[C---:B------:R-:W-:Y:S02]  /*cf80*/  ISETP.LT.OR P5, PT, R41.reuse, 0x61, !P3 ;  /* 0x000000612900780c */ /* 0x040fe40005fa1670 */
[C---:B------:R-:W-:Y:S01]  /*cf90*/  ISETP.LT.OR P0, PT, R41.reuse, 0x61, !P2 ;  /* 0x000000612900780c */ /* 0x040fe20005701670 */
[----:B------:R-:W-:Y:S01]  /*cfa0*/  FMUL R176, R176, UR20 ;  /* 0x00000014b0b07c20 */ /* 0x000fe20008400000 */
[C---:B------:R-:W-:Y:S01]  /*cfb0*/  ISETP.LT.OR P1, PT, R41.reuse, 0x62, !P2 ;  /* 0x000000622900780c */ /* 0x040fe20005721670 */
[----:B------:R-:W-:Y:S01]  /*cfc0*/  @!P6 STG.E.U8 desc[UR14][R24.64+0x61], R179 ;  /* 0x000061b31800e986 */ /* 0x000fe2000c10110e */
[----:B------:R-:W-:-:S02]  /*cfd0*/  ISETP.LT.OR P6, PT, R41, 0x69, !P3 ;  /* 0x000000692900780c */ /* 0x000fc40005fc1670 */
[----:B-1----:R-:W-:Y:S01]  /*cfe0*/  F2FP.SATFINITE.E4M3.F32.PACK_AB_MERGE_C R33, RZ, R180, RZ ;  /* 0x000000b4ff21723e */ /* 0x002fe200048070ff */
[----:B------:R-:W-:Y:S01]  /*cff0*/  FMUL R175, R175, UR20 ;  /* 0x00000014afaf7c20 */ /* 0x000fe20008400000 */
[----:B------:R-:W-:Y:S01]  /*d000*/  F2FP.SATFINITE.E4M3.F32.PACK_AB_MERGE_C R177, RZ, R177, RZ ;  /* 0x000000b1ffb1723e */ /* 0x000fe200048070ff */
[----:B------:R-:W-:Y:S01]  /*d010*/  FMUL R174, R174, UR20 ;  /* 0x00000014aeae7c20 */ /* 0x000fe20008400000 */
[----:B0-----:R-:W-:Y:S01]  /*d020*/  F2FP.SATFINITE.E4M3.F32.PACK_AB_MERGE_C R35, RZ, R178, RZ ;  /* 0x000000b2ff23723e */ /* 0x001fe200048070ff */
[----:B------:R0:W-:Y:S01]  /*d030*/  @!P5 STG.E.U8 desc[UR14][R24.64+0x60], R33 ;  /* 0x000060211800d986 */ /* 0x0001e2000c10110e */
[----:B------:R-:W-:-:S03]  /*d040*/  F2FP.SATFINITE.E4M3.F32.PACK_AB_MERGE_C R37, RZ, R176, RZ ;  /* 0x000000b0ff25723e */ /* 0x000fc600048070ff */
[----:B------:R1:W-:Y:S01]  /*d050*/  @!P0 STG.E.U8 desc[UR14][R26.64+0x60], R35 ;  /* 0x000060231a008986 */ /* 0x0003e2000c10110e */
[----:B------:R-:W-:-:S03]  /*d060*/  ISETP.LT.OR P0, PT, R41, 0x6a, !P3 ;  /* 0x0000006a2900780c */ /* 0x000fc60005f01670 */
[----:B------:R-:W-:Y:S01]  /*d070*/  @!P1 STG.E.U8 desc[UR14][R26.64+0x61], R177 ;  /* 0x000061b11a009986 */ /* 0x000fe2000c10110e */
[C---:B------:R-:W-:Y:S02]  /*d080*/  ISETP.LT.OR P1, PT, R41.reuse, 0x69, !P2 ;  /* 0x000000692900780c */ /* 0x040fe40005721670 */
[C---:B------:R-:W-:Y:S01]  /*d090*/  ISETP.LT.OR P5, PT, R41.reuse, 0x6a, !P2 ;  /* 0x0000006a2900780c */ /* 0x040fe200057a1670 */
[----:B------:R-:W-:Y:S01]  /*d0a0*/  @!P6 STG.E.U8 desc[UR14][R24.64+0x68], R37 ;  /* 0x000068251800e986 */ /* 0x000fe2000c10110e */
[----:B------:R-:W-:Y:S01]  /*d0b0*/  ISETP.LT.OR P6, PT, R41, 0x71, !P3 ;  /* 0x000000712900780c */ /* 0x000fe20005fc1670 */
[----:B------:R-:W-:Y:S01]  /*d0c0*/  FMUL R173, R173, UR20 ;  /* 0x00000014adad7c20 */ /* 0x000fe20008400000 */
[----:B------:R-:W-:Y:S01]  /*d0d0*/  F2FP.SATFINITE.E4M3.F32.PACK_AB_MERGE_C R175, RZ, R175, RZ ;  /* 0x000000afffaf723e */ /* 0x000fe200048070ff */
[----:B------:R-:W-:Y:S01]  /*d0e0*/  FMUL R172, R172, UR20 ;  /* 0x00000014acac7c20 */ /* 0x000fe20008400000 */
[----:B0-----:R-:W-:Y:S01]  /*d0f0*/  F2FP.SATFINITE.E4M3.F32.PACK_AB_MERGE_C R33, RZ, R174, RZ ;  /* 0x000000aeff21723e */ /* 0x001fe200048070ff */
[----:B------:R-:W-:Y:S01]  /*d100*/  FMUL R171, R171, UR20 ;  /* 0x00000014abab7c20 */ /* 0x000fe20008400000 */
[----:B------:R-:W-:Y:S01]  /*d110*/  F2FP.SATFINITE.E4M3.F32.PACK_AB_MERGE_C R173, RZ, R173, RZ ;  /* 0x000000adffad723e */ /* 0x000fe200048070ff */
[----:B------:R-:W-:Y:S01]  /*d120*/  @!P0 STG.E.U8 desc[UR14][R24.64+0x69], R175 ;  /* 0x000069af18008986 */ /* 0x000fe2000c10110e */
[----:B-1----:R-:W-:-:S02]  /*d130*/  F2FP.SATFINITE.E4M3.F32.PACK_AB_MERGE_C R35, RZ, R172, RZ ;  /* 0x000000acff23723e */ /* 0x002fc400048070ff */
[C---:B------:R-:W-:Y:S01]  /*d140*/  ISETP.LT.OR P0, PT, R41.reuse, 0x72, !P3 ;  /* 0x000000722900780c */ /* 0x040fe20005f01670 */
[----:B------:R0:W-:Y:S01]  /*d150*/  @!P1 STG.E.U8 desc[UR14][R26.64+0x68], R33 ;  /* 0x000068211a009986 */ /* 0x0001e2000c10110e */
[C---:B------:R-:W-:Y:S01]  /*d160*/  ISETP.LT.OR P1, PT, R41.reuse, 0x71, !P2 ;  /* 0x000000712900780c */ /* 0x040fe20005721670 */
[----:B------:R-:W-:Y:S02]  /*d170*/  FMUL R170, R170, UR20 ;  /* 0x00000014aaaa7c20 */ /* 0x000fe40008400000 */
[----:B------:R-:W-:Y:S01]  /*d180*/  @!P5 STG.E.U8 desc[UR14][R26.64+0x69], R173 ;  /* 0x000069ad1a00d986 */ /* 0x000fe2000c10110e */
[----:B------:R-:W-:Y:S01]  /*d190*/  ISETP.LT.OR P5, PT, R41, 0x72, !P2 ;  /* 0x000000722900780c */ /* 0x000fe200057a1670 */
[----:B------:R-:W-:Y:S02]  /*d1a0*/  FMUL R169, R169, UR20 ;  /* 0x00000014a9a97c20 */ /* 0x000fe40008400000 */
[----:B------:R1:W-:Y:S01]  /*d1b0*/  @!P6 STG.E.U8 desc[UR14][R24.64+0x70], R35 ;  /* 0x000070231800e986 */ /* 0x0003e2000c10110e */
[----:B------:R-:W-:-:S02]  /*d1c0*/  ISETP.LT.OR P6, PT, R41, 0x79, !P3 ;  /* 0x000000792900780c */ /* 0x000fc40005fc1670 */
        /* <DEDUP_REMOVED lines=8> */
[----:B------:R-:W-:Y:S02]  /*d250*/  F2FP.SATFINITE.E4M3.F32.PACK_AB_MERGE_C R167, RZ, R167, RZ ;  /* 0x000000a7ffa7723e */ /* 0x000fe400048070ff */
[----:B-1----:R-:W-:Y:S01]  /*d260*/  F2FP.SATFINITE.E4M3.F32.PACK_AB_MERGE_C R35, RZ, R168, RZ ;  /* 0x000000a8ff23723e */ /* 0x002fe200048070ff */
[----:B------:R-:W-:Y:S01]  /*d270*/  @!P1 STG.E.U8 desc[UR14][R26.64+0x70], R33 ;  /* 0x000070211a009986 */ /* 0x000fe2000c10110e */
[----:B------:R-:W-:-:S03]  /*d280*/  ISETP.GE.AND P1, PT, R42, 0x81, PT ;  /* 0x000000812a00780c */ /* 0x000fc60003f26270 */
[----:B------:R-:W-:Y:S01]  /*d290*/  @!P5 STG.E.U8 desc[UR14][R26.64+0x71], R169 ;  /* 0x000071a91a00d986 */ /* 0x000fe2000c10110e */
[C---:B------:R-:W-:Y:S02]  /*d2a0*/  ISETP.LT.OR P5, PT, R41.reuse, 0x79, !P2 ;  /* 0x000000792900780c */ /* 0x040fe400057a1670 */
[C---:B------:R-:W-:Y:S01]  /*d2b0*/  ISETP.LT.OR P2, PT, R41.reuse, 0x7a, !P2 ;  /* 0x0000007a2900780c */ /* 0x040fe20005741670 */
[----:B------:R-:W-:Y:S01]  /*d2c0*/  @!P6 STG.E.U8 desc[UR14][R24.64+0x78], R35 ;  /* 0x000078231800e986 */ /* 0x000fe2000c10110e */
[----:B------:R-:W-:Y:S01]  /*d2d0*/  ISETP.LT.OR P6, PT, R41, 0x1, !P1 ;  /* 0x000000012900780c */ /* 0x000fe20004fc1670 */
[----:B------:R-:W-:Y:S02]  /*d2e0*/  FMUL R165, R165, UR20 ;  /* 0x00000014a5a57c20 */ /* 0x000fe40008400000 */
[----:B------:R0:W-:Y:S01]  /*d2f0*/  @!P3 STG.E.U8 desc[UR14][R24.64+0x79], R167 ;  /* 0x000079a71800b986 */ /* 0x0001e2000c10110e */
[----:B------:R-:W-:Y:S01]  /*d300*/  ISETP.LT.OR P3, PT, R41, 0x2, !P1 ;  /* 0x000000022900780c */ /* 0x000fe20004f61670 */
[----:B------:R-:W-:Y:S01]  /*d310*/  FMUL R164, R164, UR20 ;  /* 0x00000014a4a47c20 */ /* 0x000fe20008400000 */
[----:B------:R-:W-:Y:S01]  /*d320*/  FMUL R163, R163, UR20 ;  /* 0x00000014a3a37c20 */ /* 0x000fe20008400000 */
[----:B------:R-:W-:Y:S01]  /*d330*/  F2FP.SATFINITE.E4M3.F32.PACK_AB_MERGE_C R37, RZ, R166, RZ ;  /* 0x000000a6ff25723e */ /* 0x000fe200048070ff */
[----:B------:R-:W-:Y:S01]  /*d340*/  FMUL R162, R162, UR20 ;  /* 0x00000014a2a27c20 */ /* 0x000fe20008400000 */
[----:B------:R-:W-:Y:S01]  /*d350*/  F2FP.SATFINITE.E4M3.F32.PACK_AB_MERGE_C R165, RZ, R165, RZ ;  /* 0x000000a5ffa5723e */ /* 0x000fe200048070ff */
[----:B------:R-:W-:Y:S01]  /*d360*/  FMUL R161, R161, UR20 ;  /* 0x00000014a1a17c20 */ /* 0x000fe20008400000 */
[----:B------:R-:W-:Y:S01]  /*d370*/  F2FP.SATFINITE.E4M3.F32.PACK_AB_MERGE_C R163, RZ, R163, RZ ;  /* 0x000000a3ffa3723e */ /* 0x000fe200048070ff */
[----:B------:R-:W-:Y:S01]  /*d380*/  FMUL R160, R160, UR20 ;  /* 0x00000014a0a07c20 */ /* 0x000fe20008400000 */
[----:B------:R-:W-:Y:S01]  /*d390*/  ISETP.GE.AND P0, PT, R42, 0x89, PT ;  /* 0x000000892a00780c */ /* 0x000fe20003f06270 */
[----:B------:R-:W-:Y:S01]  /*d3a0*/  FMUL R159, R159, UR20 ;  /* 0x000000149f9f7c20 */ /* 0x000fe20008400000 */
[----:B0-----:R-:W-:Y:S01]  /*d3b0*/  F2FP.SATFINITE.E4M3.F32.PACK_AB_MERGE_C R25, RZ, R164, RZ ;  /* 0x000000a4ff19723e */ /* 0x001fe200048070ff */
[----:B------:R-:W-:Y:S01]  /*d3c0*/  @!P5 STG.E.U8 desc[UR14][R26.64+0x78], R37 ;  /* 0x000078251a00d986 */ /* 0x000fe2000c10110e */
[----:B------:R-:W-:-:S03]  /*d3d0*/  ISETP.LT.OR P5, PT, R41, 0x1, !P0 ;  /* 0x000000012900780c */ /* 0x000fc600047a1670 */
[----:B------:R-:W-:Y:S04]  /*d3e0*/  @!P2 STG.E.U8 desc[UR14][R26.64+0x79], R165 ;  /* 0x000079a51a00a986 */ /* 0x000fe8000c10110e */
[----:B------:R0:W-:Y:S01]  /*d3f0*/  @!P6 STG.E.U8 desc[UR14][R28.64], R25 ;  /* 0x000000191c00e986 */ /* 0x0001e2000c10110e */
[----:B------:R-:W-:-:S03]  /*d400*/  ISETP.LT.OR P6, PT, R41, 0x2, !P0 ;  /* 0x000000022900780c */ /* 0x000fc600047c1670 */
[----:B------:R-:W-:Y:S01]  /*d410*/  @!P3 STG.E.U8 desc[UR14][R28.64+0x1], R163 ;  /* 0x000001a31c00b986 */ /* 0x000fe2000c10110e */
[C---:B------:R-:W-:Y:S02]  /*d420*/  ISETP.LT.OR P3, PT, R41.reuse, 0x9, !P1 ;  /* 0x000000092900780c */ /* 0x040fe40004f61670 */
[----:B------:R-:W-:Y:S01]  /*d430*/  ISETP.LT.OR P2, PT, R41, 0xa, !P1 ;  /* 0x0000000a2900780c */ /* 0x000fe20004f41670 */
[----:B------:R-:W-:Y:S01]  /*d440*/  FMUL R158, R158, UR20 ;  /* 0x000000149e9e7c20 */ /* 0x000fe20008400000 */
[----:B------:R-:W-:Y:S01]  /*d450*/  F2FP.SATFINITE.E4M3.F32.PACK_AB_MERGE_C R33, RZ, R162, RZ ;  /* 0x000000a2ff21723e */ /* 0x000fe200048070ff */
[----:B------:R-:W-:Y:S01]  /*d460*/  FMUL R157, R157, UR20 ;  /* 0x000000149d9d7c20 */ /* 0x000fe20008400000 */
[----:B------:R-:W-:Y:S01]  /*d470*/  F2FP.SATFINITE.E4M3.F32.PACK_AB_MERGE_C R161, RZ, R161, RZ ;  /* 0x000000a1ffa1723e */ /* 0x000fe200048070ff */
[----:B------:R-:W-:Y:S01]  /*d480*/  FMUL R156, R156, UR20 ;  /* 0x000000149c9c7c20 */ /* 0x000fe20008400000 */
[----:B0-----:R-:W-:Y:S01]  /*d490*/  F2FP.SATFINITE.E4M3.F32.PACK_AB_MERGE_C R25, RZ, R160, RZ ;  /* 0x000000a0ff19723e */ /* 0x001fe200048070ff */
[----:B------:R-:W-:Y:S01]  /*d4a0*/  @!P5 STG.E.U8 desc[UR14][R30.64], R33 ;  /* 0x000000211e00d986 */ /* 0x000fe2000c10110e */
[----:B------:R-:W-:-:S02]  /*d4b0*/  F2FP.SATFINITE.E4M3.F32.PACK_AB_MERGE_C R159, RZ, R159, RZ ;  /* 0x0000009fff9f723e */ /* 0x000fc400048070ff */
[C---:B------:R-:W-:Y:S01]  /*d4c0*/  ISETP.LT.OR P5, PT, R41.reuse, 0x9, !P0 ;  /* 0x000000092900780c */ /* 0x040fe200047a1670 */
[----:B------:R-:W-:Y:S01]  /*d4d0*/  @!P6 STG.E.U8 desc[UR14][R30.64+0x1], R161 ;  /* 0x000001a11e00e986 */ /* 0x000fe2000c10110e */
[----:B------:R-:W-:-:S03]  /*d4e0*/  ISETP.LT.OR P6, PT, R41, 0xa, !P0 ;  /* 0x0000000a2900780c */ /* 0x000fc600047c1670 */
[----:B------:R0:W-:Y:S01]  /*d4f0*/  @!P3 STG.E.U8 desc[UR14][R28.64+0x8], R25 ;  /* 0x000008191c00b986 */ /* 0x0001e2000c10110e */
[----:B------:R-:W-:-:S03]  /*d500*/  ISETP.LT.OR P3, PT, R41, 0x11, !P1 ;  /* 0x000000112900780c */ /* 0x000fc60004f61670 */
[----:B------:R-:W-:Y:S01]  /*d510*/  @!P2 STG.E.U8 desc[UR14][R28.64+0x9], R159 ;  /* 0x0000099f1c00a986 */ /* 0x000fe2000c10110e */
[----:B------:R-:W-:Y:S01]  /*d520*/  ISETP.LT.OR P2, PT, R41, 0x12, !P1 ;  /* 0x000000122900780c */ /* 0x000fe20004f41670 */
[----:B------:R-:W-:Y:S01]  /*d530*/  FMUL R155, R155, UR20 ;  /* 0x000000149b9b7c20 */ /* 0x000fe20008400000 */
[----:B------:R-:W-:Y:S01]  /*d540*/  F2FP.SATFINITE.E4M3.F32.PACK_AB_MERGE_C R27, RZ, R158, RZ ;  /* 0x0000009eff1b723e */ /* 0x000fe200048070ff */
[----:B------:R-:W-:Y:S01]  /*d550*/  FMUL R154, R154, UR20 ;  /* 0x000000149a9a7c20 */ /* 0x000fe20008400000 */
[----:B------:R-:W-:Y:S01]  /*d560*/  F2FP.SATFINITE.E4M3.F32.PACK_AB_MERGE_C R157, RZ, R157, RZ ;  /* 0x0000009dff9d723e */ /* 0x000fe200048070ff */
[----:B------:R-:W-:Y:S01]  /*d570*/  FMUL R153, R153, UR20 ;  /* 0x0000001499997c20 */ /* 0x000fe20008400000 */
        /* <DEDUP_REMOVED lines=25> */
[----:B------:R1:W-:Y:S01]  /*d710*/  @!P2 STG.E.U8 desc[UR14][R28.64+0x19], R23 ;  /* 0x000019171c00a986 */ /* 0x0003e2000c10110e */
        /* <DEDUP_REMOVED lines=11> */
[----:B------:R0:W-:Y:S01]  /*d7d0*/  @!P6 STG.E.U8 desc[UR14][R30.64+0x19], R21 ;  /* 0x000019151e00e986 */ /* 0x0001e2000c10110e */
[----:B------:R-:W-:-:S03]  /*d7e0*/  ISETP.LT.OR P6, PT, R41, 0x22, !P0 ;  /* 0x000000222900780c */ /* 0x000fc600047c1670 */
[----:B------:R-:W-:Y:S01]  /*d7f0*/  @!P3 STG.E.U8 desc[UR14][R28.64+0x20], R25 ;  /* 0x000020191c00b986 */ /* 0x000fe2000c10110e */
[----:B------:R-:W-:-:S03]  /*d800*/  ISETP.LT.OR P3, PT, R41, 0x29, !P1 ;  /* 0x000000292900780c */ /* 0x000fc60004f61670 */
[----:B------:R2:W-:Y:S01]  /*d810*/  @!P2 STG.E.U8 desc[UR14][R28.64+0x21], R19 ;  /* 0x000021131c00a986 */ /* 0x0005e2000c10110e */
[----:B------:R-:W-:Y:S01]  /*d820*/  ISETP.LT.OR P2, PT, R41, 0x2a, !P1 ;  /* 0x0000002a2900780c */ /* 0x000fe20004f41670 */
[----:B------:R-:W-:Y:S01]  /*d830*/  FMUL R15, R15, UR20 ;  /* 0x000000140f0f7c20 */ /* 0x000fe20008400000 */
[----:B-1----:R-:W-:Y:S01]  /*d840*/  F2FP.SATFINITE.E4M3.F32.PACK_AB_MERGE_C R23, RZ, R18, RZ ;  /* 0x00000012ff17723e */ /* 0x002fe200048070ff */
[----:B------:R-:W-:Y:S01]  /*d850*/  FMUL R14, R14, UR20 ;  /* 0x000000140e0e7c20 */ /* 0x000fe20008400000 */
[----:B------:R-:W-:Y:S01]  /*d860*/  F2FP.SATFINITE.E4M3.F32.PACK_AB_MERGE_C R17, RZ, R17, RZ ;  /* 0x00000011ff11723e */ /* 0x000fe200048070ff */
[----:B------:R-:W-:Y:S01]  /*d870*/  FMUL R13, R13, UR20 ;  /* 0x000000140d0d7c20 */ /* 0x000fe20008400000 */
[----:B0-----:R-:W-:Y:S01]  /*d880*/  F2FP.SATFINITE.E4M3.F32.PACK_AB_MERGE_C R21, RZ, R16, RZ ;  /* 0x00000010ff15723e */ /* 0x001fe200048070ff */
[----:B------:R-:W-:Y:S01]  /*d890*/  @!P5 STG.E.U8 desc[UR14][R30.64+0x20], R23 ;  /* 0x000020171e00d986 */ /* 0x000fe2000c10110e */
[----:B------:R-:W-:Y:S02]  /*d8a0*/  F2FP.SATFINITE.E4M3.F32.PACK_AB_MERGE_C R15, RZ, R15, RZ ;  /* 0x0000000fff0f723e */ /* 0x000fe400048070ff */
[C---:B------:R-:W-:Y:S01]  /*d8b0*/  ISETP.LT.OR P5, PT, R41.reuse, 0x29, !P0 ;  /* 0x000000292900780c */ /* 0x040fe200047a1670 */
[----:B------:R-:W-:Y:S01]  /*d8c0*/  @!P6 STG.E.U8 desc[UR14][R30.64+0x21], R17 ;  /* 0x000021111e00e986 */ /* 0x000fe2000c10110e */
[----:B------:R-:W-:-:S03]  /*d8d0*/  ISETP.LT.OR P6, PT, R41, 0x2a, !P0 ;  /* 0x0000002a2900780c */ /* 0x000fc600047c1670 */
[----:B------:R-:W-:Y:S01]  /*d8e0*/  @!P3 STG.E.U8 desc[UR14][R28.64+0x28], R21 ;  /* 0x000028151c00b986 */ /* 0x000fe2000c10110e */
[C---:B------:R-:W-:Y:S01]  /*d8f0*/  ISETP.LT.OR P3, PT, R41.reuse, 0x31, !P1 ;  /* 0x000000312900780c */ /* 0x040fe20004f61670 */
[----:B------:R-:W-:Y:S02]  /*d900*/  FMUL R12, R12, UR20 ;  /* 0x000000140c0c7c20 */ /* 0x000fe40008400000 */
[----:B------:R0:W-:Y:S01]  /*d910*/  @!P2 STG.E.U8 desc[UR14][R28.64+0x29], R15 ;  /* 0x0000290f1c00a986 */ /* 0x0001e2000c10110e */
[----:B------:R-:W-:Y:S01]  /*d920*/  ISETP.LT.OR P2, PT, R41, 0x32, !P1 ;  /* 0x000000322900780c */ /* 0x000fe20004f41670 */
[----:B------:R-:W-:Y:S01]  /*d930*/  FMUL R11, R11, UR20 ;  /* 0x000000140b0b7c20 */ /* 0x000fe20008400000 */
[----:B--2---:R-:W-:Y:S01]  /*d940*/  F2FP.SATFINITE.E4M3.F32.PACK_AB_MERGE_C R19, RZ, R14, RZ ;  /* 0x0000000eff13723e */ /* 0x004fe200048070ff */
[----:B------:R-:W2:Y:S01]  /*d950*/  LDL.LU R222, [R1+0x18] ;  /* 0x0000180001de7983 */ /* 0x000ea20000300800 */
[----:B------:R-:W-:Y:S02]  /*d960*/  F2FP.SATFINITE.E4M3.F32.PACK_AB_MERGE_C R13, RZ, R13, RZ ;  /* 0x0000000dff0d723e */ /* 0x000fe400048070ff */
[----:B------:R-:W-:Y:S01]  /*d970*/  F2FP.SATFINITE.E4M3.F32.PACK_AB_MERGE_C R11, RZ, R11, RZ ;  /* 0x0000000bff0b723e */ /* 0x000fe200048070ff */
[----:B------:R-:W-:Y:S01]  /*d980*/  @!P5 STG.E.U8 desc[UR14][R30.64+0x28], R19 ;  /* 0x000028131e00d986 */ /* 0x000fe2000c10110e */
[----:B0-----:R-:W-:-:S03]  /*d990*/  F2FP.SATFINITE.E4M3.F32.PACK_AB_MERGE_C R15, RZ, R12, RZ ;  /* 0x0000000cff0f723e */ /* 0x001fc600048070ff */
[----:B------:R0:W-:Y:S01]  /*d9a0*/  @!P6 STG.E.U8 desc[UR14][R30.64+0x29], R13 ;  /* 0x0000290d1e00e986 */ /* 0x0001e2000c10110e */
[C---:B------:R-:W-:Y:S02]  /*d9b0*/  ISETP.LT.OR P5, PT, R41.reuse, 0x31, !P0 ;  /* 0x000000312900780c */ /* 0x040fe400047a1670 */
[C---:B------:R-:W-:Y:S01]  /*d9c0*/  ISETP.LT.OR P6, PT, R41.reuse, 0x32, !P0 ;  /* 0x000000322900780c */ /* 0x040fe200047c1670 */
[----:B------:R-:W-:Y:S01]  /*d9d0*/  @!P3 STG.E.U8 desc[UR14][R28.64+0x30], R15 ;  /* 0x0000300f1c00b986 */ /* 0x000fe2000c10110e */
[----:B------:R-:W-:Y:S01]  /*d9e0*/  ISETP.LT.OR P3, PT, R41, 0x39, !P1 ;  /* 0x000000392900780c */ /* 0x000fe20004f61670 */
[----:B------:R-:W-:Y:S01]  /*d9f0*/  FMUL R10, R10, UR20 ;  /* 0x000000140a0a7c20 */ /* 0x000fe20008400000 */
[----:B------:R-:W-:Y:S01]  /*da00*/  FMUL R9, R9, UR20 ;  /* 0x0000001409097c20 */ /* 0x000fe20008400000 */
[----:B------:R-:W2:Y:S01]  /*da10*/  LDL.LU R223, [R1+0x14] ;  /* 0x0000140001df7983 */ /* 0x000ea20000300800 */
[----:B------:R-:W-:-:S03]  /*da20*/  FMUL R8, R8, UR20 ;  /* 0x0000001408087c20 */ /* 0x000fc60008400000 */
[----:B------:R-:W2:Y:S01]  /*da30*/  LDL.LU R221, [R1+0x10] ;  /* 0x0000100001dd7983 */ /* 0x000ea20000300800 */
[----:B------:R-:W-:-:S03]  /*da40*/  F2FP.SATFINITE.E4M3.F32.PACK_AB_MERGE_C R17, RZ, R10, RZ ;  /* 0x0000000aff11723e */ /* 0x000fc600048070ff */
[----:B------:R-:W2:Y:S01]  /*da50*/  LDL.LU R220, [R1+0xc] ;  /* 0x00000c0001dc7983 */ /* 0x000ea20000300800 */
[----:B------:R-:W-:Y:S01]  /*da60*/  F2FP.SATFINITE.E4M3.F32.PACK_AB_MERGE_C R9, RZ, R9, RZ ;  /* 0x00000009ff09723e */ /* 0x000fe200048070ff */
[----:B------:R-:W-:Y:S01]  /*da70*/  FMUL R7, R7, UR20 ;  /* 0x0000001407077c20 */ /* 0x000fe20008400000 */
[----:B0-----:R-:W-:Y:S01]  /*da80*/  F2FP.SATFINITE.E4M3.F32.PACK_AB_MERGE_C R13, RZ, R8, RZ ;  /* 0x00000008ff0d723e */ /* 0x001fe200048070ff */
[----:B------:R0:W-:Y:S01]  /*da90*/  @!P2 STG.E.U8 desc[UR14][R28.64+0x31], R11 ;  /* 0x0000310b1c00a986 */ /* 0x0001e2000c10110e */
[----:B------:R-:W-:Y:S01]  /*daa0*/  ISETP.LT.OR P2, PT, R41, 0x3a, !P1 ;  /* 0x0000003a2900780c */ /* 0x000fe20004f41670 */
[----:B-----5:R-:W-:Y:S01]  /*dab0*/  FMUL R2, R2, UR20 ;  /* 0x0000001402027c20 */ /* 0x020fe20008400000 */
[----:B------:R-:W-:Y:S01]  /*dac0*/  F2FP.SATFINITE.E4M3.F32.PACK_AB_MERGE_C R7, RZ, R7, RZ ;  /* 0x00000007ff07723e */ /* 0x000fe200048070ff */
[----:B------:R-:W-:Y:S01]  /*dad0*/  @!P5 STG.E.U8 desc[UR14][R30.64+0x30], R17 ;  /* 0x000030111e00d986 */ /* 0x000fe2000c10110e */
[----:B------:R-:W-:Y:S01]  /*dae0*/  FMUL R3, R3, UR20 ;  /* 0x0000001403037c20 */ /* 0x000fe20008400000 */
[----:B------:R-:W-:Y:S01]  /*daf0*/  FMUL R4, R4, UR20 ;  /* 0x0000001404047c20 */ /* 0x000fe20008400000 */
[C---:B------:R-:W-:Y:S01]  /*db00*/  ISETP.LT.OR P5, PT, R41.reuse, 0x39, !P0 ;  /* 0x000000392900780c */ /* 0x040fe200047a1670 */
[----:B------:R1:W-:Y:S01]  /*db10*/  @!P6 STG.E.U8 desc[UR14][R30.64+0x31], R9 ;  /* 0x000031091e00e986 */ /* 0x0003e2000c10110e */
[----:B------:R-:W-:Y:S01]  /*db20*/  ISETP.LT.OR P6, PT, R41, 0x3a, !P0 ;  /* 0x0000003a2900780c */ /* 0x000fe200047c1670 */
[----:B------:R-:W-:Y:S01]  /*db30*/  FMUL R6, R6, UR20 ;  /* 0x0000001406067c20 */ /* 0x000fe20008400000 */
[----:B------:R-:W-:Y:S01]  /*db40*/  FMUL R5, R5, UR20 ;  /* 0x0000001405057c20 */ /* 0x000fe20008400000 */
[----:B------:R3:W-:Y:S01]  /*db50*/  @!P3 STG.E.U8 desc[UR14][R28.64+0x38], R13 ;  /* 0x0000380d1c00b986 */ /* 0x0007e2000c10110e */
[----:B------:R-:W-:Y:S01]  /*db60*/  ISETP.LT.OR P3, PT, R41, 0x41, !P1 ;  /* 0x000000412900780c */ /* 0x000fe20004f61670 */
[----:B------:R-:W-:Y:S01]  /*db70*/  FMUL R0, R0, UR20 ;  /* 0x0000001400007c20 */ /* 0x000fe20008400000 */
[----:B0-----:R-:W-:Y:S01]  /*db80*/  F2FP.SATFINITE.E4M3.F32.PACK_AB_MERGE_C R11, RZ, R6, RZ ;  /* 0x00000006ff0b723e */ /* 0x001fe200048070ff */
[----:B------:R-:W2:Y:S01]  /*db90*/  LDL.LU R224, [R1+0x1c] ;  /* 0x00001c0001e07983 */ /* 0x000ea20000300800 */
[----:B------:R-:W-:-:S03]  /*dba0*/  F2FP.SATFINITE.E4M3.F32.PACK_AB_MERGE_C R5, RZ, R5, RZ ;  /* 0x00000005ff05723e */ /* 0x000fc600048070ff */
[----:B------:R0:W-:Y:S01]  /*dbb0*/  @!P2 STG.E.U8 desc[UR14][R28.64+0x39], R7 ;  /* 0x000039071c00a986 */ /* 0x0001e2000c10110e */
[----:B-1----:R-:W-:Y:S01]  /*dbc0*/  F2FP.SATFINITE.E4M3.F32.PACK_AB_MERGE_C R9, RZ, R4, RZ ;  /* 0x00000004ff09723e */ /* 0x002fe200048070ff */
[----:B------:R-:W-:Y:S01]  /*dbd0*/  FMUL R4, R226, UR20 ;  /* 0x00000014e2047c20 */ /* 0x000fe20008400000 */
[----:B------:R-:W-:Y:S01]  /*dbe0*/  ISETP.LT.OR P2, PT, R41, 0x42, !P1 ;  /* 0x000000422900780c */ /* 0x000fe20004f41670 */
[----:B------:R-:W-:Y:S01]  /*dbf0*/  @!P5 STG.E.U8 desc[UR14][R30.64+0x38], R11 ;  /* 0x0000380b1e00d986 */ /* 0x000fe2000c10110e */
[----:B---3--:R-:W-:Y:S01]  /*dc00*/  F2FP.SATFINITE.E4M3.F32.PACK_AB_MERGE_C R13, RZ, R2, RZ ;  /* 0x00000002ff0d723e */ /* 0x008fe200048070ff */
[----:B----4-:R-:W-:Y:S01]  /*dc10*/  FMUL R2, R225, UR20 ;  /* 0x00000014e1027c20 */ /* 0x010fe20008400000 */
[----:B------:R-:W-:Y:S01]  /*dc20*/  ISETP.LT.OR P5, PT, R41, 0x41, !P0 ;  /* 0x000000412900780c */ /* 0x000fe200047a1670 */
[----:B------:R-:W3:Y:S01]  /*dc30*/  LDL.LU R225, [R1+0x20] ;  /* 0x0000200001e17983 */ /* 0x000ee20000300800 */
[----:B0-----:R-:W-:Y:S01]  /*dc40*/  F2FP.SATFINITE.E4M3.F32.PACK_AB_MERGE_C R7, RZ, R3, RZ ;  /* 0x00000003ff07723e */ /* 0x001fe200048070ff */
[----:B------:R-:W-:-:S02]  /*dc50*/  FMUL R3, R227, UR20 ;  /* 0x00000014e3037c20 */ /* 0x000fc40008400000 */
[----:B------:R0:W-:Y:S01]  /*dc60*/  @!P6 STG.E.U8 desc[UR14][R30.64+0x39], R5 ;  /* 0x000039051e00e986 */ /* 0x0001e2000c10110e */
[----:B------:R-:W-:-:S03]  /*dc70*/  ISETP.LT.OR P6, PT, R41, 0x42, !P0 ;  /* 0x000000422900780c */ /* 0x000fc600047c1670 */
[----:B------:R-:W4:Y:S04]  /*dc80*/  LDL.LU R227, [R1+0x24] ;  /* 0x0000240001e37983 */ /* 0x000f280000300800 */
[----:B------:R-:W4:Y:S04]  /*dc90*/  LDL.LU R226, [R1+0x28] ;  /* 0x0000280001e27983 */ /* 0x000f280000300800 */
[----:B------:R-:W-:Y:S01]  /*dca0*/  @!P3 STG.E.U8 desc[UR14][R28.64+0x40], R9 ;  /* 0x000040091c00b986 */ /* 0x000fe2000c10110e */
[C---:B------:R-:W-:Y:S02]  /*dcb0*/  ISETP.LT.OR P3, PT, R41.reuse, 0x49, !P1 ;  /* 0x000000492900780c */ /* 0x040fe40004f61670 */
[----:B0-----:R-:W-:Y:S01]  /*dcc0*/  F2FP.SATFINITE.E4M3.F32.PACK_AB_MERGE_C R5, RZ, R0, RZ ;  /* 0x00000000ff05723e */ /* 0x001fe200048070ff */
[----:B------:R0:W-:Y:S01]  /*dcd0*/  @!P2 STG.E.U8 desc[UR14][R28.64+0x41], R7 ;  /* 0x000041071c00a986 */ /* 0x0001e2000c10110e */
[----:B------:R-:W-:-:S03]  /*dce0*/  ISETP.LT.OR P2, PT, R41, 0x4a, !P1 ;  /* 0x0000004a2900780c */ /* 0x000fc60004f41670 */
[----:B------:R-:W-:Y:S01]  /*dcf0*/  @!P5 STG.E.U8 desc[UR14][R30.64+0x40], R13 ;  /* 0x0000400d1e00d986 */ /* 0x000fe2000c10110e */
[----:B------:R-:W-:-:S03]  /*dd00*/  ISETP.LT.OR P5, PT, R41, 0x49, !P0 ;  /* 0x000000492900780c */ /* 0x000fc600047a1670 */
[----:B------:R1:W-:Y:S01]  /*dd10*/  @!P6 STG.E.U8 desc[UR14][R30.64+0x41], R5 ;  /* 0x000041051e00e986 */ /* 0x0003e2000c10110e */
[----:B0-----:R-:W-:Y:S02]  /*dd20*/  F2FP.SATFINITE.E4M3.F32.PACK_AB_MERGE_C R7, RZ, R2, RZ ;  /* 0x00000002ff07723e */ /* 0x001fe400048070ff */
[----:B------:R-:W-:-:S03]  /*dd30*/  ISETP.LT.OR P6, PT, R41, 0x4a, !P0 ;  /* 0x0000004a2900780c */ /* 0x000fc600047c1670 */
[----:B------:R0:W-:Y:S01]  /*dd40*/  @!P3 STG.E.U8 desc[UR14][R28.64+0x48], R7 ;  /* 0x000048071c00b986 */ /* 0x0001e2000c10110e */
[----:B------:R-:W-:Y:S02]  /*dd50*/  ISETP.LT.OR P3, PT, R41, 0x51, !P1 ;  /* 0x000000512900780c */ /* 0x000fe40004f61670 */
[----:B------:R-:W-:Y:S02]  /*dd60*/  F2FP.SATFINITE.E4M3.F32.PACK_AB_MERGE_C R9, RZ, R3, RZ ;  /* 0x00000003ff09723e */ /* 0x000fe400048070ff */
[----:B------:R-:W-:-:S03]  /*dd70*/  F2FP.SATFINITE.E4M3.F32.PACK_AB_MERGE_C R11, RZ, R4, RZ ;  /* 0x00000004ff0b723e */ /* 0x000fc600048070ff */
[----:B------:R0:W-:Y:S04]  /*dd80*/  @!P2 STG.E.U8 desc[UR14][R28.64+0x49], R9 ;  /* 0x000049091c00a986 */ /* 0x0001e8000c10110e */
[----:B------:R-:W-:Y:S01]  /*dd90*/  @!P5 STG.E.U8 desc[UR14][R30.64+0x48], R11 ;  /* 0x0000480b1e00d986 */ /* 0x000fe2000c10110e */
[----:B--2---:R-:W-:Y:S01]  /*dda0*/  FMUL R2, R221, UR20 ;  /* 0x00000014dd027c20 */ /* 0x004fe20008400000 */
[----:B------:R-:W-:Y:S02]  /*ddb0*/  FMUL R0, R220, UR20 ;  /* 0x00000014dc007c20 */ /* 0x000fe40008400000 */
[----:B------:R-:W2:Y:S04]  /*ddc0*/  LDL.LU R220, [R1+0x2c] ;  /* 0x00002c0001dc7983 */ /* 0x000ea80000300800 */
[----:B------:R-:W2:Y:S01]  /*ddd0*/  LDL.LU R221, [R1+0x30] ;  /* 0x0000300001dd7983 */ /* 0x000ea20000300800 */
[----:B-1----:R-:W-:Y:S01]  /*dde0*/  F2FP.SATFINITE.E4M3.F32.PACK_AB_MERGE_C R5, RZ, R0, RZ ;  /* 0x00000000ff05723e */ /* 0x002fe200048070ff */
[----:B------:R-:W-:Y:S01]  /*ddf0*/  FMUL R0, R222, UR20 ;  /* 0x00000014de007c20 */ /* 0x000fe20008400000 */
[----:B------:R-:W-:Y:S01]  /*de00*/  FMUL R3, R223, UR20 ;  /* 0x00000014df037c20 */ /* 0x000fe20008400000 */
[----:B0-----:R-:W-:Y:S01]  /*de10*/  F2FP.SATFINITE.E4M3.F32.PACK_AB_MERGE_C R7, RZ, R2, RZ ;  /* 0x00000002ff07723e */ /* 0x001fe200048070ff */
[----:B------:R-:W2:Y:S02]  /*de20*/  LDL.LU R223, [R1+0x34] ;  /* 0x0000340001df7983 */ /* 0x000ea40000300800 */
[----:B------:R-:W-:-:S02]  /*de30*/  F2FP.SATFINITE.E4M3.F32.PACK_AB_MERGE_C R13, RZ, R0, RZ ;  /* 0x00000000ff0d723e */ /* 0x000fc400048070ff */
[----:B------:R-:W2:Y:S01]  /*de40*/  LDL.LU R222, [R1+0x38] ;  /* 0x0000380001de7983 */ /* 0x000ea20000300800 */
[----:B------:R-:W-:Y:S01]  /*de50*/  F2FP.SATFINITE.E4M3.F32.PACK_AB_MERGE_C R9, RZ, R3, RZ ;  /* 0x00000003ff09723e */ /* 0x000fe200048070ff */
[----:B------:R-:W-:Y:S02]  /*de60*/  FMUL R2, R224, UR20 ;  /* 0x00000014e0027c20 */ /* 0x000fe40008400000 */
[----:B------:R-:W2:Y:S04]  /*de70*/  LDL.LU R224, [R1+0x3c] ;  /* 0x00003c0001e07983 */ /* 0x000ea80000300800 */
[----:B------:R-:W-:Y:S01]  /*de80*/  @!P6 STG.E.U8 desc[UR14][R30.64+0x49], R5 ;  /* 0x000049051e00e986 */ /* 0x000fe2000c10110e */
[----:B---3--:R-:W-:-:S03]  /*de90*/  FMUL R0, R225, UR20 ;  /* 0x00000014e1007c20 */ /* 0x008fc60008400000 */
[----:B------:R0:W-:Y:S04]  /*dea0*/  @!P3 STG.E.U8 desc[UR14][R28.64+0x50], R7 ;  /* 0x000050071c00b986 */ /* 0x0001e8000c10110e */
[----:B------:R-:W3:Y:S01]  /*deb0*/  LDL.LU R225, [R1+0x40] ;  /* 0x0000400001e17983 */ /* 0x000ee20000300800 */
[----:B----4-:R-:W-:-:S03]  /*dec0*/  FMUL R3, R227, UR20 ;  /* 0x00000014e3037c20 */ /* 0x010fc60008400000 */
[----:B------:R-:W4:Y:S01]  /*ded0*/  LDL.LU R227, [R1+0x44] ;  /* 0x0000440001e37983 */ /* 0x000f220000300800 */
[----:B0-----:R-:W-:Y:S01]  /*dee0*/  F2FP.SATFINITE.E4M3.F32.PACK_AB_MERGE_C R7, RZ, R0, RZ ;  /* 0x00000000ff07723e */ /* 0x001fe200048070ff */
[----:B------:R-:W-:Y:S02]  /*def0*/  FMUL R0, R226, UR20 ;  /* 0x00000014e2007c20 */ /* 0x000fe40008400000 */
[----:B------:R-:W4:Y:S01]  /*df00*/  LDL.LU R226, [R1+0x48] ;  /* 0x0000480001e27983 */ /* 0x000f220000300800 */
[C---:B------:R-:W-:Y:S02]  /*df10*/  ISETP.LT.OR P2, PT, R41.reuse, 0x52, !P1 ;  /* 0x000000522900780c */ /* 0x040fe40004f41670 */
[C---:B------:R-:W-:Y:S01]  /*df20*/  ISETP.LT.OR P6, PT, R41.reuse, 0x52, !P0 ;  /* 0x000000522900780c */ /* 0x040fe200047c1670 */
[----:B------:R-:W4:Y:S01]  /*df30*/  LDL.LU R218, [R1+0x4c] ;  /* 0x00004c0001da7983 */ /* 0x000f220000300800 */
[----:B------:R-:W-:Y:S02]  /*df40*/  F2FP.SATFINITE.E4M3.F32.PACK_AB_MERGE_C R5, RZ, R2, RZ ;  /* 0x00000002ff05723e */ /* 0x000fe400048070ff */
[----:B------:R-:W-:-:S02]  /*df50*/  ISETP.LT.OR P5, PT, R41, 0x51, !P0 ;  /* 0x000000512900780c */ /* 0x000fc400047a1670 */
[----:B------:R-:W-:Y:S02]  /*df60*/  F2FP.SATFINITE.E4M3.F32.PACK_AB_MERGE_C R11, RZ, R0, RZ ;  /* 0x00000000ff0b723e */ /* 0x000fe400048070ff */
[----:B------:R-:W-:-:S03]  /*df70*/  ISETP.LT.OR P3, PT, R41, 0x59, !P1 ;  /* 0x000000592900780c */ /* 0x000fc60004f61670 */
[----:B------:R0:W-:Y:S01]  /*df80*/  @!P2 STG.E.U8 desc[UR14][R28.64+0x51], R9 ;  /* 0x000051091c00a986 */ /* 0x0001e2000c10110e */
[----:B------:R-:W-:-:S03]  /*df90*/  ISETP.LT.OR P2, PT, R41, 0x5a, !P1 ;  /* 0x0000005a2900780c */ /* 0x000fc60004f41670 */
[----:B------:R1:W-:Y:S01]  /*dfa0*/  @!P6 STG.E.U8 desc[UR14][R30.64+0x51], R5 ;  /* 0x000051051e00e986 */ /* 0x0003e2000c10110e */
[----:B------:R-:W-:-:S03]  /*dfb0*/  ISETP.LT.OR P6, PT, R41, 0x5a, !P0 ;  /* 0x0000005a2900780c */ /* 0x000fc600047c1670 */
[----:B------:R-:W-:Y:S01]  /*dfc0*/  @!P5 STG.E.U8 desc[UR14][R30.64+0x50], R13 ;  /* 0x0000500d1e00d986 */ /* 0x000fe2000c10110e */
[----:B0-----:R-:W-:-:S03]  /*dfd0*/  F2FP.SATFINITE.E4M3.F32.PACK_AB_MERGE_C R9, RZ, R3, RZ ;  /* 0x00000003ff09723e */ /* 0x001fc600048070ff */
[----:B------:R0:W-:Y:S04]  /*dfe0*/  @!P3 STG.E.U8 desc[UR14][R28.64+0x58], R7 ;  /* 0x000058071c00b986 */ /* 0x0001e8000c10110e */
[----:B------:R0:W-:Y:S01]  /*dff0*/  @!P2 STG.E.U8 desc[UR14][R28.64+0x59], R9 ;  /* 0x000059091c00a986 */ /* 0x0001e2000c10110e */
[----:B--2---:R-:W-:-:S03]  /*e000*/  FMUL R0, R220, UR20 ;  /* 0x00000014dc007c20 */ /* 0x004fc60008400000 */
[----:B------:R-:W2:Y:S01]  /*e010*/  LDL.LU R220, [R1+0x50] ;  /* 0x0000500001dc7983 */ /* 0x000ea20000300800 */
[----:B------:R-:W-:-:S03]  /*e020*/  FMUL R2, R221, UR20 ;  /* 0x00000014dd027c20 */ /* 0x000fc60008400000 */
[----:B------:R-:W2:Y:S01]  /*e030*/  LDL.LU R221, [R1+0x54] ;  /* 0x0000540001dd7983 */ /* 0x000ea20000300800 */
[----:B-1----:R-:W-:Y:S01]  /*e040*/  F2FP.SATFINITE.E4M3.F32.PACK_AB_MERGE_C R5, RZ, R0, RZ ;  /* 0x00000000ff05723e */ /* 0x002fe200048070ff */
[----:B------:R-:W-:Y:S02]  /*e050*/  FMUL R3, R223, UR20 ;  /* 0x00000014df037c20 */ /* 0x000fe40008400000 */
[----:B------:R-:W2:Y:S01]  /*e060*/  LDL.LU R223, [R1+0x58] ;  /* 0x0000580001df7983 */ /* 0x000ea20000300800 */
[----:B0-----:R-:W-:Y:S01]  /*e070*/  F2FP.SATFINITE.E4M3.F32.PACK_AB_MERGE_C R7, RZ, R2, RZ ;  /* 0x00000002ff07723e */ /* 0x001fe200048070ff */
[----:B------:R-:W-:Y:S01]  /*e080*/  FMUL R4, R222, UR20 ;  /* 0x00000014de047c20 */ /* 0x000fe20008400000 */
[----:B------:R-:W-:Y:S01]  /*e090*/  F2FP.SATFINITE.E4M3.F32.PACK_AB_MERGE_C R9, RZ, R3, RZ ;  /* 0x00000003ff09723e */ /* 0x000fe200048070ff */
[----:B------:R-:W2:Y:S01]  /*e0a0*/  LDL.LU R222, [R1+0x5c] ;  /* 0x00005c0001de7983 */ /* 0x000ea20000300800 */
[----:B------:R-:W-:-:S03]  /*e0b0*/  FMUL R0, R224, UR20 ;  /* 0x00000014e0007c20 */ /* 0x000fc60008400000 */
[----:B------:R0:W-:Y:S04]  /*e0c0*/  @!P6 STG.E.U8 desc[UR14][R30.64+0x59], R5 ;  /* 0x000059051e00e986 */ /* 0x0001e8000c10110e */
[----:B------:R-:W2:Y:S01]  /*e0d0*/  LDL.LU R224, [R1+0x60] ;  /* 0x0000600001e07983 */ /* 0x000ea20000300800 */
[----:B0-----:R-:W-:Y:S01]  /*e0e0*/  F2FP.SATFINITE.E4M3.F32.PACK_AB_MERGE_C R5, RZ, R0, RZ ;  /* 0x00000000ff05723e */ /* 0x001fe200048070ff */
[----:B---3--:R-:W-:Y:S02]  /*e0f0*/  FMUL R2, R225, UR20 ;  /* 0x00000014e1027c20 */ /* 0x008fe40008400000 */
[----:B------:R-:W3:Y:S01]  /*e100*/  LDL.LU R225, [R1+0x64] ;  /* 0x0000640001e17983 */ /* 0x000ee20000300800 */
[----:B----4-:R-:W-:-:S03]  /*e110*/  FMUL R3, R227, UR20 ;  /* 0x00000014e3037c20 */ /* 0x010fc60008400000 */
[----:B------:R-:W4:Y:S01]  /*e120*/  LDL.LU R227, [R1+0x68] ;  /* 0x0000680001e37983 */ /* 0x000f220000300800 */
[----:B------:R-:W-:-:S03]  /*e130*/  FMUL R0, R226, UR20 ;  /* 0x00000014e2007c20 */ /* 0x000fc60008400000 */
[----:B------:R-:W4:Y:S01]  /*e140*/  LDL.LU R226, [R1+0x6c] ;  /* 0x00006c0001e27983 */ /* 0x000f220000300800 */
[C---:B------:R-:W-:Y:S02]  /*e150*/  ISETP.LT.OR P5, PT, R41.reuse, 0x59, !P0 ;  /* 0x000000592900780c */ /* 0x040fe400047a1670 */
[C---:B------:R-:W-:Y:S02]  /*e160*/  ISETP.LT.OR P2, PT, R41.reuse, 0x62, !P1 ;  /* 0x000000622900780c */ /* 0x040fe40004f41670 */
[C---:B------:R-:W-:Y:S02]  /*e170*/  ISETP.LT.OR P3, PT, R41.reuse, 0x61, !P1 ;  /* 0x000000612900780c */ /* 0x040fe40004f61670 */
[----:B------:R-:W-:-:S07]  /*e180*/  ISETP.LT.OR P6, PT, R41, 0x62, !P0 ;  /* 0x000000622900780c */ /* 0x000fce00047c1670 */
[----:B------:R-:W-:Y:S01]  /*e190*/  @!P5 STG.E.U8 desc[UR14][R30.64+0x58], R11 ;  /* 0x0000580b1e00d986 */ /* 0x000fe2000c10110e */
[----:B------:R-:W-:-:S03]  /*e1a0*/  ISETP.LT.OR P5, PT, R41, 0x61, !P0 ;  /* 0x000000612900780c */ /* 0x000fc600047a1670 */
[----:B------:R0:W-:Y:S01]  /*e1b0*/  @!P2 STG.E.U8 desc[UR14][R28.64+0x61], R9 ;  /* 0x000061091c00a986 */ /* 0x0001e2000c10110e */
[----:B------:R-:W-:-:S03]  /*e1c0*/  ISETP.LT.OR P2, PT, R41, 0x6a, !P1 ;  /* 0x0000006a2900780c */ /* 0x000fc60004f41670 */
[----:B------:R1:W-:Y:S01]  /*e1d0*/  @!P3 STG.E.U8 desc[UR14][R28.64+0x60], R7 ;  /* 0x000060071c00b986 */ /* 0x0003e2000c10110e */
[----:B------:R-:W-:Y:S02]  /*e1e0*/  ISETP.LT.OR P3, PT, R41, 0x69, !P1 ;  /* 0x000000692900780c */ /* 0x000fe40004f61670 */
[----:B------:R-:W-:Y:S01]  /*e1f0*/  F2FP.SATFINITE.E4M3.F32.PACK_AB_MERGE_C R13, RZ, R4, RZ ;  /* 0x00000004ff0d723e */ /* 0x000fe200048070ff */
[----:B------:R1:W-:Y:S01]  /*e200*/  @!P6 STG.E.U8 desc[UR14][R30.64+0x61], R5 ;  /* 0x000061051e00e986 */ /* 0x0003e2000c10110e */
[----:B0-----:R-:W-:-:S03]  /*e210*/  F2FP.SATFINITE.E4M3.F32.PACK_AB_MERGE_C R9, RZ, R3, RZ ;  /* 0x00000003ff09723e */ /* 0x001fc600048070ff */
[----:B------:R-:W-:Y:S01]  /*e220*/  @!P5 STG.E.U8 desc[UR14][R30.64+0x60], R13 ;  /* 0x0000600d1e00d986 */ /* 0x000fe2000c10110e */
[----:B-1----:R-:W-:-:S03]  /*e230*/  F2FP.SATFINITE.E4M3.F32.PACK_AB_MERGE_C R7, RZ, R2, RZ ;  /* 0x00000002ff07723e */ /* 0x002fc600048070ff */
[----:B------:R-:W-:Y:S01]  /*e240*/  @!P2 STG.E.U8 desc[UR14][R28.64+0x69], R9 ;  /* 0x000069091c00a986 */ /* 0x000fe2000c10110e */
[C---:B------:R-:W-:Y:S02]  /*e250*/  ISETP.LT.OR P5, PT, R41.reuse, 0x69, !P0 ;  /* 0x000000692900780c */ /* 0x040fe400047a1670 */
[C---:B------:R-:W-:Y:S01]  /*e260*/  ISETP.LT.OR P6, PT, R41.reuse, 0x6a, !P0 ;  /* 0x0000006a2900780c */ /* 0x040fe200047c1670 */
[----:B------:R0:W-:Y:S01]  /*e270*/  @!P3 STG.E.U8 desc[UR14][R28.64+0x68], R7 ;  /* 0x000068071c00b986 */ /* 0x0001e2000c10110e */
[C---:B------:R-:W-:Y:S01]  /*e280*/  ISETP.LT.OR P2, PT, R41.reuse, 0x72, !P1 ;  /* 0x000000722900780c */ /* 0x040fe20004f41670 */
[----:B------:R-:W-:Y:S01]  /*e290*/  FMUL R2, R218, UR20 ;  /* 0x00000014da027c20 */ /* 0x000fe20008400000 */
[----:B------:R-:W-:Y:S02]  /*e2a0*/  ISETP.LT.OR P3, PT, R41, 0x71, !P1 ;  /* 0x000000712900780c */ /* 0x000fe40004f61670 */
[----:B------:R-:W-:Y:S02]  /*e2b0*/  F2FP.SATFINITE.E4M3.F32.PACK_AB_MERGE_C R11, RZ, R0, RZ ;  /* 0x00000000ff0b723e */ /* 0x000fe400048070ff */
[----:B------:R-:W-:-:S03]  /*e2c0*/  F2FP.SATFINITE.E4M3.F32.PACK_AB_MERGE_C R5, RZ, R2, RZ ;  /* 0x00000002ff05723e */ /* 0x000fc600048070ff */
[----:B------:R-:W-:Y:S01]  /*e2d0*/  @!P5 STG.E.U8 desc[UR14][R30.64+0x68], R11 ;  /* 0x0000680b1e00d986 */ /* 0x000fe2000c10110e */
[----:B------:R-:W-:-:S03]  /*e2e0*/  ISETP.LT.OR P5, PT, R41, 0x71, !P0 ;  /* 0x000000712900780c */ /* 0x000fc600047a1670 */
[----:B------:R-:W-:Y:S01]  /*e2f0*/  @!P6 STG.E.U8 desc[UR14][R30.64+0x69], R5 ;  /* 0x000069051e00e986 */ /* 0x000fe2000c10110e */
[----:B------:R-:W-:Y:S01]  /*e300*/  ISETP.LT.OR P6, PT, R41, 0x72, !P0 ;  /* 0x000000722900780c */ /* 0x000fe200047c1670 */
[----:B--2---:R-:W-:Y:S01]  /*e310*/  FMUL R0, R220, UR20 ;  /* 0x00000014dc007c20 */ /* 0x004fe20008400000 */
[----:B------:R-:W-:-:S04]  /*e320*/  FMUL R3, R221, UR20 ;  /* 0x00000014dd037c20 */ /* 0x000fc80008400000 */
[----:B0-----:R-:W-:Y:S02]  /*e330*/  F2FP.SATFINITE.E4M3.F32.PACK_AB_MERGE_C R7, RZ, R0, RZ ;  /* 0x00000000ff07723e */ /* 0x001fe400048070ff */
[----:B------:R-:W-:Y:S01]  /*e340*/  F2FP.SATFINITE.E4M3.F32.PACK_AB_MERGE_C R9, RZ, R3, RZ ;  /* 0x00000003ff09723e */ /* 0x000fe200048070ff */
[----:B------:R-:W-:Y:S02]  /*e350*/  FMUL R0, R223, UR20 ;  /* 0x00000014df007c20 */ /* 0x000fe40008400000 */
[----:B------:R0:W-:Y:S01]  /*e360*/  @!P3 STG.E.U8 desc[UR14][R28.64+0x70], R7 ;  /* 0x000070071c00b986 */ /* 0x0001e2000c10110e */
[----:B------:R-:W-:-:S03]  /*e370*/  ISETP.LT.OR P3, PT, R41, 0x79, !P0 ;  /* 0x000000792900780c */ /* 0x000fc60004761670 */
[----:B------:R1:W-:Y:S01]  /*e380*/  @!P2 STG.E.U8 desc[UR14][R28.64+0x71], R9 ;  /* 0x000071091c00a986 */ /* 0x0003e2000c10110e */
[C---:B------:R-:W-:Y:S02]  /*e390*/  ISETP.LT.OR P2, PT, R41.reuse, 0x79, !P1 ;  /* 0x000000792900780c */ /* 0x040fe40004f41670 */
[C---:B------:R-:W-:Y:S02]  /*e3a0*/  ISETP.LT.OR P1, PT, R41.reuse, 0x7a, !P1 ;  /* 0x0000007a2900780c */ /* 0x040fe40004f21670 */
[----:B------:R-:W-:Y:S01]  /*e3b0*/  F2FP.SATFINITE.E4M3.F32.PACK_AB_MERGE_C R13, RZ, R0, RZ ;  /* 0x00000000ff0d723e */ /* 0x000fe200048070ff */
[----:B------:R-:W-:Y:S01]  /*e3c0*/  FMUL R0, R222, UR20 ;  /* 0x00000014de007c20 */ /* 0x000fe20008400000 */
[----:B------:R-:W-:Y:S01]  /*e3d0*/  ISETP.LT.OR P0, PT, R41, 0x7a, !P0 ;  /* 0x0000007a2900780c */ /* 0x000fe20004701670 */
[----:B------:R-:W-:-:S03]  /*e3e0*/  FMUL R2, R224, UR20 ;  /* 0x00000014e0027c20 */ /* 0x000fc60008400000 */
[----:B0-----:R-:W-:Y:S02]  /*e3f0*/  F2FP.SATFINITE.E4M3.F32.PACK_AB_MERGE_C R7, RZ, R0, RZ ;  /* 0x00000000ff07723e */ /* 0x001fe400048070ff */
[----:B-1----:R-:W-:Y:S01]  /*e400*/  F2FP.SATFINITE.E4M3.F32.PACK_AB_MERGE_C R9, RZ, R2, RZ ;  /* 0x00000002ff09723e */ /* 0x002fe200048070ff */
[----:B---3--:R-:W-:Y:S01]  /*e410*/  FMUL R3, R225, UR20 ;  /* 0x00000014e1037c20 */ /* 0x008fe20008400000 */
[----:B----4-:R-:W-:Y:S01]  /*e420*/  FMUL R4, R227, UR20 ;  /* 0x00000014e3047c20 */ /* 0x010fe20008400000 */
[----:B------:R-:W-:-:S03]  /*e430*/  FMUL R5, R226, UR20 ;  /* 0x00000014e2057c20 */ /* 0x000fc60008400000 */
[----:B------:R-:W-:Y:S02]  /*e440*/  F2FP.SATFINITE.E4M3.F32.PACK_AB_MERGE_C R3, RZ, R3, RZ ;  /* 0x00000003ff03723e */ /* 0x000fe400048070ff */
[----:B------:R-:W-:Y:S02]  /*e450*/  F2FP.SATFINITE.E4M3.F32.PACK_AB_MERGE_C R11, RZ, R4, RZ ;  /* 0x00000004ff0b723e */ /* 0x000fe400048070ff */
[----:B------:R-:W-:Y:S01]  /*e460*/  F2FP.SATFINITE.E4M3.F32.PACK_AB_MERGE_C R5, RZ, R5, RZ ;  /* 0x00000005ff05723e */ /* 0x000fe200048070ff */
[----:B------:R0:W-:Y:S04]  /*e470*/  @!P5 STG.E.U8 desc[UR14][R30.64+0x70], R13 ;  /* 0x0000700d1e00d986 */ /* 0x0001e8000c10110e */
[----:B------:R0:W-:Y:S04]  /*e480*/  @!P6 STG.E.U8 desc[UR14][R30.64+0x71], R7 ;  /* 0x000071071e00e986 */ /* 0x0001e8000c10110e */
[----:B------:R0:W-:Y:S04]  /*e490*/  @!P2 STG.E.U8 desc[UR14][R28.64+0x78], R9 ;  /* 0x000078091c00a986 */ /* 0x0001e8000c10110e */
[----:B------:R0:W-:Y:S04]  /*e4a0*/  @!P1 STG.E.U8 desc[UR14][R28.64+0x79], R3 ;  /* 0x000079031c009986 */ /* 0x0001e8000c10110e */
[----:B------:R0:W-:Y:S04]  /*e4b0*/  @!P3 STG.E.U8 desc[UR14][R30.64+0x78], R11 ;  /* 0x0000780b1e00b986 */ /* 0x0001e8000c10110e */
[----:B------:R0:W-:Y:S02]  /*e4c0*/  @!P0 STG.E.U8 desc[UR14][R30.64+0x79], R5 ;  /* 0x000079051e008986 */ /* 0x0001e4000c10110e */
.L_x_289:
[----:B------:R-:W-:Y:S05]  /*e4d0*/  BSYNC B0 ;  /* 0x0000000000007941 */ /* 0x000fea0003800000 */
.L_x_31:
[----:B0----5:R-:W2:Y:S04]  /*e4e0*/  LDL.LU R3, [R1+0x70] ;  /* 0x0000700001037983 */ /* 0x021ea80000300800 */
[----:B------:R-:W2:Y:S01]  /*e4f0*/  LDL.LU R2, [R1+0x74] ;  /* 0x0000740001027983 */ /* 0x000ea20000300800 */
[----:B------:R-:W-:Y:S01]  /*e500*/  ULDC UR6, c[0x0][0xc] ;  /* 0x0000030000067ab9 */ /* 0x000fe20000000800 */
[----:B------:R-:W-:Y:S01]  /*e510*/  ULDC UR7, c[0x0][0x10] ;  /* 0x0000040000077ab9 */ /* 0x000fe20000000800 */
[----:B------:R-:W2:Y:S01]  /*e520*/  LDC R5, c[0x0][0x14] ;  /* 0x00000500ff057b82 */ /* 0x000ea20000000800 */
[----:B------:R-:W-:Y:S01]  /*e530*/  UIMAD.WIDE.U32 UR6, UR6, UR7, URZ ;  /* 0x00000007060672a5 */ /* 0x000fe2000f8e003f */
[----:B------:R-:W-:Y:S01]  /*e540*/  PRMT R0, RZ, 0x7610, R0 ;  /* 0x00007610ff007816 */ /* 0x000fe20000000000 */
[----:B------:R-:W-:-:S04]  /*e550*/  UMOV UR12, 0xffffffff ;  /* 0xffffffff000c7882 */ /* 0x000fc80000000000 */
[----:B--2---:R-:W-:-:S04]  /*e560*/  IMAD.WIDE.U32 R2, R5, UR6, R2 ;  /* 0x0000000605027c25 */ /* 0x004fc8000f8e0002 */
[----:B------:R-:W-:Y:S01]  /*e570*/  IMAD R5, R5, UR7, RZ ;  /* 0x0000000705057c24 */ /* 0x000fe2000f8e02ff */
[----:B------:R-:W-:Y:S01]  /*e580*/  ULDC.64 UR6, c[0x0][0x650] ;  /* 0x0001940000067ab9 */ /* 0x000fe20000000a00 */
[----:B------:R-:W-:Y:S01]  /*e590*/  IMAD.MOV.U32 R19, RZ, RZ, R2 ;  /* 0x000000ffff137224 */ /* 0x000fe200078e0002 */
[----:B------:R-:W-:Y:S01]  /*e5a0*/  ISETP.GE.U32.AND P0, PT, R2, UR6, PT ;  /* 0x0000000602007c0c */ /* 0x000fe2000bf06070 */
[----:B------:R-:W-:Y:S02]  /*e5b0*/  IMAD.IADD R22, R3, 0x1, R5 ;  /* 0x0000000103167824 */ /* 0x000fe400078e0205 */
[----:B------:R-:W-:-:S03]  /*e5c0*/  IMAD.MOV.U32 R2, RZ, RZ, -0x1 ;  /* 0xffffffffff027424 */ /* 0x000fc600078e00ff */
[----:B------:R0:W-:Y:S01]  /*e5d0*/  STL [R1+0x70], R22 ;  /* 0x0000701601007387 */ /* 0x0001e20000100800 */
[----:B------:R-:W-:-:S03]  /*e5e0*/  ISETP.GE.U32.AND.EX P0, PT, R22, UR7, PT, P0 ;  /* 0x0000000716007c0c */ /* 0x000fc6000bf06100 */
[----:B------:R0:W-:Y:S04]  /*e5f0*/  STL [R1+0x74], R19 ;  /* 0x0000741301007387 */ /* 0x0001e80000100800 */
[----:B------:R0:W-:Y:S06]  /*e600*/  STL [R1+0x78], R2 ;  /* 0x0000780201007387 */ /* 0x0001ec0000100800 */
[----:B------:R-:W-:Y:S05]  /*e610*/  @P0 BRA `(.L_x_290) ;  /* 0x00000004006c0947 */ /* 0x000fea0003800000 */
[----:B------:R-:W2:Y:S01]  /*e620*/  S2R R14, SR_CTAID.X ;  /* 0x00000000000e7919 */ /* 0x000ea20000002500 */
[----:B------:R-:W5:Y:S01]  /*e630*/  LDC.64 R8, c[0x0][0x628] ;  /* 0x00018a00ff087b82 */ /* 0x000f620000000a00 */
[----:B------:R-:W-:Y:S01]  /*e640*/  ULDC UR6, c[0x0][0x150] ;  /* 0x0000540000067ab9 */ /* 0x000fe20000000800 */
[----:B------:R-:W-:Y:S01]  /*e650*/  IMAD.MOV.U32 R6, RZ, RZ, R19 ;  /* 0x000000ffff067224 */ /* 0x000fe200078e0013 */
[----:B------:R-:W0:Y:S01]  /*e660*/  S2R R16, SR_CTAID.Y ;  /* 0x0000000000107919 */ /* 0x000e220000002600 */
[----:B------:R-:W-:-:S04]  /*e670*/  IMAD.MOV.U32 R7, RZ, RZ, R22 ;  /* 0x000000ffff077224 */ /* 0x000fc800078e0016 */
[----:B------:R-:W0:Y:S08]  /*e680*/  LDC R17, c[0x0][0x144] ;  /* 0x00005100ff117b82 */ /* 0x000e300000000800 */
[----:B------:R-:W0:Y:S08]  /*e690*/  LDC R10, c[0x0][0x630] ;  /* 0x00018c00ff0a7b82 */ /* 0x000e300000000800 */
[----:B------:R-:W0:Y:S01]  /*e6a0*/  LDC.64 R12, c[0x0][0x620] ;  /* 0x00018800ff0c7b82 */ /* 0x000e220000000a00 */
[----:B-----5:R-:W-:-:S04]  /*e6b0*/  ISETP.NE.U32.AND P0, PT, R8, RZ, PT ;  /* 0x000000ff0800720c */ /* 0x020fc80003f05070 */
[----:B------:R-:W-:Y:S02]  /*e6c0*/  ISETP.NE.AND.EX P0, PT, R9, RZ, PT, P0 ;  /* 0x000000ff0900720c */ /* 0x000fe40003f05300 */
[----:B--2---:R-:W-:-:S05]  /*e6d0*/  I2FP.F32.U32 R0, R14 ;  /* 0x0000000e00007245 */ /* 0x004fca0000201000 */
[----:B------:R-:W-:-:S04]  /*e6e0*/  FMUL R0, R0, UR6 ;  /* 0x0000000600007c20 */ /* 0x000fc80008400000 */
[----:B------:R2:W0:Y:S02]  /*e6f0*/  F2I.U32.TRUNC.NTZ R15, R0 ;  /* 0x00000000000f7305 */ /* 0x000424000020f000 */
[----:B------:R-:W-:Y:S05]  /*e700*/  @!P0 BRA `(.L_x_291) ;  /* 0x0000000000288947 */ /* 0x000fea0003800000 */
[----:B--2---:R-:W2:Y:S02]  /*e710*/  LDC R0, c[0x0][0x634] ;  /* 0x00018d00ff007b82 */ /* 0x004ea40000000800 */
[----:B--2---:R-:W-:-:S05]  /*e720*/  IADD3 R7, P0, R19, R0, RZ ;  /* 0x0000000013077210 */ /* 0x004fca0007f1e0ff */
[----:B------:R-:W-:-:S04]  /*e730*/  IMAD.X R11, RZ, RZ, R22, P0 ;  /* 0x000000ffff0b7224 */ /* 0x000fc800000e0616 */
[----:B0-----:R-:W-:-:S04]  /*e740*/  IMAD.WIDE.U32 R2, R11, R8, RZ ;  /* 0x000000080b027225 */ /* 0x001fc800078e00ff */
[----:B------:R-:W-:-:S04]  /*e750*/  IMAD.WIDE.U32 R4, P0, R7, R9, R2 ;  /* 0x0000000907047225 */ /* 0x000fc80007800002 */
[----:B------:R-:W-:-:S04]  /*e760*/  IMAD.WIDE.U32 R2, R7, R8, RZ ;  /* 0x0000000807027225 */ /* 0x000fc800078e00ff */
[----:B------:R-:W-:Y:S01]  /*e770*/  IMAD.X R7, RZ, RZ, RZ, P0 ;  /* 0x000000ffff077224 */ /* 0x000fe200000e06ff */
[----:B------:R-:W-:Y:S01]  /*e780*/  IADD3 RZ, P0, R3, R4, RZ ;  /* 0x0000000403ff7210 */ /* 0x000fe20007f1e0ff */
[----:B------:R-:W-:-:S04]  /*e790*/  IMAD.MOV.U32 R6, RZ, RZ, R5 ;  /* 0x000000ffff067224 */ /* 0x000fc800078e0005 */
[----:B------:R-:W-:-:S08]  /*e7a0*/  IMAD.WIDE.U32.X R6, R11, R9, R6, P0 ;  /* 0x000000090b067225 */ /* 0x000fd000000e0406 */
.L_x_291:
[-CC-:B01----:R-:W-:Y:S01]  /*e7b0*/  SHF.R.U64 R24, R6, R10.reuse, R7.reuse ;  /* 0x0000000a06187219 */ /* 0x183fe20000001207 */
[----:B------:R-:W0:Y:S01]  /*e7c0*/  LDC.64 R20, c[0x0][0x640] ;  /* 0x00019000ff147b82 */ /* 0x000e220000000a00 */
[----:B--2---:R-:W-:Y:S01]  /*e7d0*/  SHF.R.U32.HI R0, RZ, R10, R7 ;  /* 0x0000000aff007219 */ /* 0x004fe20000011607 */
[----:B------:R-:W-:Y:S01]  /*e7e0*/  IMAD.MOV.U32 R2, RZ, RZ, R19 ;  /* 0x000000ffff027224 */ /* 0x000fe200078e0013 */
[----:B------:R-:W-:Y:S01]  /*e7f0*/  IADD3 R5, P0, RZ, -R24, RZ ;  /* 0x80000018ff057210 */ /* 0x000fe20007f1e0ff */
[----:B------:R-:W-:Y:S01]  /*e800*/  IMAD.MOV R15, RZ, RZ, -R15 ;  /* 0x000000ffff0f7224 */ /* 0x000fe200078e0a0f */
[----:B------:R-:W-:Y:S01]  /*e810*/  ULDC UR6, c[0x0][0x154] ;  /* 0x0000550000067ab9 */ /* 0x000fe20000000800 */
[----:B------:R-:W-:Y:S02]  /*e820*/  IMAD.MOV.U32 R7, RZ, RZ, 0x1 ;  /* 0x00000001ff077424 */ /* 0x000fe400078e00ff */
[----:B------:R-:W1:Y:S01]  /*e830*/  LDC R4, c[0x0][0x618] ;  /* 0x00018600ff047b82 */ /* 0x000e620000000800 */
[----:B------:R-:W-:-:S02]  /*e840*/  IMAD.X R3, RZ, RZ, ~R0, P0 ;  /* 0x000000ffff037224 */ /* 0x000fc400000e0e00 */
[----:B------:R-:W-:Y:S02]  /*e850*/  IMAD R15, R17, R15, R14 ;  /* 0x0000000f110f7224 */ /* 0x000fe400078e020e */
[-C--:B------:R-:W-:Y:S02]  /*e860*/  IMAD R0, R3, R12.reuse, RZ ;  /* 0x0000000c03007224 */ /* 0x080fe400078e02ff */
[----:B------:R-:W-:Y:S01]  /*e870*/  IMAD.MOV.U32 R3, RZ, RZ, R22 ;  /* 0x000000ffff037224 */ /* 0x000fe200078e0016 */
[----:B------:R-:W2:Y:S01]  /*e880*/  LDC R6, c[0x0][0x608] ;  /* 0x00018200ff067b82 */ /* 0x000ea20000000800 */
[----:B------:R-:W-:-:S04]  /*e890*/  IMAD.WIDE.U32 R2, R5, R12, R2 ;  /* 0x0000000c05027225 */ /* 0x000fc800078e0002 */
[----:B------:R-:W-:-:S03]  /*e8a0*/  IMAD R5, R5, R13, R0 ;  /* 0x0000000d05057224 */ /* 0x000fc600078e0200 */
[----:B------:R-:W5:Y:S01]  /*e8b0*/  LDC R18, c[0x0][0x658] ;  /* 0x00019600ff127b82 */ /* 0x000f620000000800 */
[----:B------:R-:W-:Y:S01]  /*e8c0*/  I2FP.F32.U32 R0, R16 ;  /* 0x0000001000007245 */ /* 0x000fe20000201000 */
[----:B------:R-:W-:Y:S01]  /*e8d0*/  IMAD.IADD R3, R3, 0x1, R5 ;  /* 0x0000000103037824 */ /* 0x000fe200078e0205 */
[----:B0-----:R-:W-:Y:S01]  /*e8e0*/  ISETP.NE.U32.AND P0, PT, R20, RZ, PT ;  /* 0x000000ff1400720c */ /* 0x001fe20003f05070 */
[----:B------:R-:W-:Y:S02]  /*e8f0*/  IMAD.MOV.U32 R5, RZ, RZ, -0x1 ;  /* 0xffffffffff057424 */ /* 0x000fe400078e00ff */
[----:B------:R-:W-:Y:S02]  /*e900*/  FMUL R0, R0, UR6 ;  /* 0x0000000600007c20 */ /* 0x000fe40008400000 */
[----:B------:R-:W0:Y:S01]  /*e910*/  LDC R13, c[0x0][0x148] ;  /* 0x00005200ff0d7b82 */ /* 0x000e220000000800 */
[----:B-1----:R-:W-:Y:S01]  /*e920*/  SHF.R.U64 R10, R2, R4, R3 ;  /* 0x00000004020a7219 */ /* 0x002fe20000001203 */
[----:B------:R1:W0:Y:S01]  /*e930*/  F2I.U32.TRUNC.NTZ R12, R0 ;  /* 0x00000000000c7305 */ /* 0x000222000020f000 */
[----:B------:R-:W-:-:S02]  /*e940*/  ISETP.NE.AND.EX P0, PT, R21, RZ, PT, P0 ;  /* 0x000000ff1500720c */ /* 0x000fc40003f05300 */
[----:B------:R-:W-:-:S03]  /*e950*/  SHF.R.U32.HI R3, RZ, R4, R3 ;  /* 0x00000004ff037219 */ /* 0x000fc60000011603 */
[----:B------:R-:W0:Y:S01]  /*e960*/  LDC R14, c[0x0][0x600] ;  /* 0x00018000ff0e7b82 */ /* 0x000e220000000800 */
[-CC-:B--2---:R-:W-:Y:S02]  /*e970*/  SHF.R.U64 R8, R10, R6.reuse, R3.reuse ;  /* 0x000000060a087219 */ /* 0x184fe40000001203 */
[----:B------:R-:W-:-:S05]  /*e980*/  SHF.R.U32.HI R3, RZ, R6, R3 ;  /* 0x00000006ff037219 */ /* 0x000fca0000011603 */
[----:B------:R-:W2:Y:S01]  /*e990*/  LDC R19, c[0x0][0x648] ;  /* 0x00019200ff137b82 */ /* 0x000ea20000000800 */
[-CC-:B-----5:R-:W-:Y:S02]  /*e9a0*/  SHF.R.U64 R11, R8, R18.reuse, R3.reuse ;  /* 0x00000012080b7219 */ /* 0x1a0fe40000001203 */
[-C--:B------:R-:W-:Y:S02]  /*e9b0*/  SHF.L.U32 R5, R5, R18.reuse, RZ ;  /* 0x0000001205057219 */ /* 0x080fe400000006ff */
[-C--:B------:R-:W-:Y:S01]  /*e9c0*/  SHF.R.U32.HI R3, RZ, R18.reuse, R3 ;  /* 0x00000012ff037219 */ /* 0x080fe20000011603 */
[----:B------:R-:W-:Y:S01]  /*e9d0*/  IMAD.MOV.U32 R2, RZ, RZ, R11 ;  /* 0x000000ffff027224 */ /* 0x000fe200078e000b */
[----:B------:R-:W-:Y:S01]  /*e9e0*/  SHF.L.U32 R40, R7, R18, RZ ;  /* 0x0000001207287219 */ /* 0x000fe200000006ff */
[----:B------:R-:W0:Y:S01]  /*e9f0*/  LDC R22, c[0x0][0x638] ;  /* 0x00018e00ff167b82 */ /* 0x000e220000000800 */
[----:B------:R-:W-:-:S07]  /*ea00*/  LOP3.LUT R17, RZ, R5, RZ, 0x33, !PT ;  /* 0x00000005ff117212 */ /* 0x000fce00078e33ff */
[----:B------:R-:W0:Y:S01]  /*ea10*/  LDC R23, c[0x0][0x610] ;  /* 0x00018400ff177b82 */ /* 0x000e220000000800 */
[----:B-1----:R-:W-:Y:S05]  /*ea20*/  @!P0 BRA `(.L_x_292) ;  /* 0x0000000000288947 */ /* 0x002fea0003800000 */
        /* <DEDUP_REMOVED lines=10> */
.L_x_292:
[----:B--2---:R-:W-:Y:S01]  /*ead0*/  SHF.R.U64 R0, R2, R19, R3 ;  /* 0x0000001302007219 */ /* 0x004fe20000001203 */
[----:B0-----:R-:W-:Y:S01]  /*eae0*/  VIADD R3, R14, 0xffffffff ;  /* 0xffffffff0e037836 */ /* 0x001fe20000000000 */
[----:B------:R-:W-:Y:S01]  /*eaf0*/  LOP3.LUT R5, R8, R17, RZ, 0xc0, !PT ;  /* 0x0000001108057212 */ /* 0x000fe200078ec0ff */
[----:B------:R-:W-:Y:S01]  /*eb00*/  IMAD.MOV R12, RZ, RZ, -R12 ;  /* 0x000000ffff0c7224 */ /* 0x000fe200078e0a0c */
[----:B------:R-:W-:Y:S01]  /*eb10*/  R2UR UR12, R24 ;  /* 0x00000000180c72ca */ /* 0x000fe200000e0000 */
[----:B------:R-:W-:Y:S01]  /*eb20*/  IMAD.MOV R2, RZ, RZ, -R0 ;  /* 0x000000ffff027224 */ /* 0x000fe200078e0a00 */
[----:B------:R-:W-:Y:S01]  /*eb30*/  LOP3.LUT R3, R10, R3, RZ, 0xc0, !PT ;  /* 0x000000030a037212 */ /* 0x000fe200078ec0ff */
[----:B------:R-:W-:Y:S02]  /*eb40*/  IMAD R40, R40, R0, R5 ;  /* 0x0000000028287224 */ /* 0x000fe400078e0205 */
[----:B------:R-:W-:Y:S02]  /*eb50*/  @P4 IMAD R15, R13, R12, R16 ;  /* 0x0000000c0d0f4224 */ /* 0x000fe400078e0210 */
[----:B------:R-:W-:-:S02]  /*eb60*/  IMAD R0, R2, R22, R11 ;  /* 0x0000001602007224 */ /* 0x000fc400078e020b */
[----:B------:R-:W-:Y:S02]  /*eb70*/  IMAD R40, R40, R23, R15 ;  /* 0x0000001728287224 */ /* 0x000fe400078e020f */
[----:B------:R-:W-:Y:S02]  /*eb80*/  IMAD R3, R0, R14, R3 ;  /* 0x0000000e00037224 */ /* 0x000fe400078e0203 */
[----:B------:R-:W-:-:S03]  /*eb90*/  IMAD.MOV.U32 R0, RZ, RZ, 0x1 ;  /* 0x00000001ff007424 */ /* 0x000fc600078e00ff */
[----:B------:R-:W-:Y:S02]  /*eba0*/  SEL R2, R3, R40, !P4 ;  /* 0x0000002803027207 */ /* 0x000fe40006000000 */
[----:B------:R-:W-:-:S03]  /*ebb0*/  SEL R40, R40, R3, !P4 ;  /* 0x0000000328287207 */ /* 0x000fc60006000000 */
[----:B------:R2:W-:Y:S04]  /*ebc0*/  STL [R1+0x78], R2 ;  /* 0x0000780201007387 */ /* 0x0005e80000100800 */
.L_x_290:
[----:B------:R0:W-:Y:S01]  /*ebd0*/  STL [R1+0x7c], R40 ;  /* 0x00007c2801007387 */ /* 0x0001e20000100800 */
[----:B------:R-:W-:-:S13]  /*ebe0*/  LOP3.LUT P0, RZ, R0, 0xff, RZ, 0xc0, !PT ;  /* 0x000000ff00ff7812 */ /* 0x000fda000780c0ff */
[----:B0-----:R-:W-:Y:S05]  /*ebf0*/  @P0 BRA `(.L_x_293) ;  /* 0xffffff2400000947 */ /* 0x001fea000383ffff */
[----:B------:R-:W-:Y:S05]  /*ec00*/  EXIT ;  /* 0x000000000000794d */ /* 0x000fea0003800000 */
.L_x_3:
[----:B------:R-:W2:Y:S01]  /*ec10*/  LDL R16, [R1+0x74] ;  /* 0x0000740001107983 */ /* 0x000ea20000100800 */
[----:B------:R-:W-:-:S03]  /*ec20*/  ULDC.64 UR4, c[0x0][0x650] ;  /* 0x0001940000047ab9 */ /* 0x000fc60000000a00 */
[----:B------:R-:W3:Y:S01]  /*ec30*/  LDL R17, [R1+0x70] ;  /* 0x0000700001117983 */ /* 0x000ee20000100800 */
[----:B------:R-:W-:Y:S01]  /*ec40*/  PRMT R4, RZ, 0x7610, R4 ;  /* 0x00007610ff047816 */ /* 0x000fe20000000004 */
[----:B------:R-:W-:Y:S02]  /*ec50*/  IMAD.MOV.U32 R5, RZ, RZ, -0x1 ;  /* 0xffffffffff057424 */ /* 0x000fe400078e00ff */
[----:B------:R-:W-:Y:S02]  /*ec60*/  IMAD.MOV.U32 R6, RZ, RZ, -0x1 ;  /* 0xffffffffff067424 */ /* 0x000fe400078e00ff */
[----:B------:R-:W-:Y:S01]  /*ec70*/  IMAD.MOV.U32 R11, RZ, RZ, -0x1 ;  /* 0xffffffffff0b7424 */ /* 0x000fe200078e00ff */
[----:B--2---:R-:W-:-:S04]  /*ec80*/  ISETP.GE.U32.AND P0, PT, R16, UR4, PT ;  /* 0x0000000410007c0c */ /* 0x004fc8000bf06070 */
[----:B---3--:R-:W-:-:S13]  /*ec90*/  ISETP.GE.U32.AND.EX P0, PT, R17, UR5, PT, P0 ;  /* 0x0000000511007c0c */ /* 0x008fda000bf06100 */
[----:B------:R-:W-:Y:S05]  /*eca0*/  @P0 BRA `(.L_x_294) ;  /* 0x00000004005c0947 */ /* 0x000fea0003800000 */
        /* <DEDUP_REMOVED lines=18> */
.L_x_295:
[-CC-:B------:R-:W-:Y:S01]  /*edd0*/  SHF.R.U64 R11, R8, R12.reuse, R9.reuse ;  /* 0x0000000c080b7219 */ /* 0x180fe20000001209 */
[----:B------:R-:W0:Y:S01]  /*ede0*/  LDC.64 R20, c[0x0][0x640] ;  /* 0x00019000ff147b82 */ /* 0x000e220000000a00 */
[----:B------:R-:W-:Y:S01]  /*edf0*/  SHF.R.U32.HI R3, RZ, R12, R9 ;  /* 0x0000000cff037219 */ /* 0x000fe20000011609 */
[----:B------:R-:W-:Y:S01]  /*ee00*/  ULDC UR4, c[0x0][0x150] ;  /* 0x0000540000047ab9 */ /* 0x000fe20000000800 */
[----:B------:R-:W-:Y:S01]  /*ee10*/  IADD3 R7, P0, RZ, -R11, RZ ;  /* 0x8000000bff077210 */ /* 0x000fe20007f1e0ff */
[----:B------:R-:W-:Y:S01]  /*ee20*/  IMAD.MOV.U32 R4, RZ, RZ, R16 ;  /* 0x000000ffff047224 */ /* 0x000fe200078e0010 */
[----:B------:R-:W-:Y:S01]  /*ee30*/  I2FP.F32.U32 R6, R2 ;  /* 0x0000000200067245 */ /* 0x000fe20000201000 */
[----:B------:R-:W-:Y:S02]  /*ee40*/  IMAD.MOV.U32 R5, RZ, RZ, R17 ;  /* 0x000000ffff057224 */ /* 0x000fe400078e0011 */
[----:B------:R-:W1:Y:S01]  /*ee50*/  LDC R10, c[0x0][0x618] ;  /* 0x00018600ff0a7b82 */ /* 0x000e620000000800 */
[----:B------:R-:W-:-:S02]  /*ee60*/  IMAD.X R3, RZ, RZ, ~R3, P0 ;  /* 0x000000ffff037224 */ /* 0x000fc400000e0e03 */
[----:B------:R-:W-:Y:S01]  /*ee70*/  FMUL R9, R6, UR4 ;  /* 0x0000000406097c20 */ /* 0x000fe20008400000 */
[----:B------:R-:W-:Y:S01]  /*ee80*/  IMAD.WIDE.U32 R4, R7, R14, R4 ;  /* 0x0000000e07047225 */ /* 0x000fe200078e0004 */
[----:B------:R-:W-:-:S03]  /*ee90*/  ULDC UR4, c[0x0][0x154] ;  /* 0x0000550000047ab9 */ /* 0x000fc60000000800 */
[----:B------:R-:W-:Y:S01]  /*eea0*/  IMAD R6, R3, R14, RZ ;  /* 0x0000000e03067224 */ /* 0x000fe200078e02ff */
[----:B------:R-:W2:Y:S01]  /*eeb0*/  LDC R13, c[0x0][0x144] ;  /* 0x00005100ff0d7b82 */ /* 0x000ea20000000800 */
[----:B------:R-:W3:Y:S02]  /*eec0*/  F2I.U32.TRUNC.NTZ R9, R9 ;  /* 0x0000000900097305 */ /* 0x000ee4000020f000 */
[----:B------:R-:W-:Y:S02]  /*eed0*/  IMAD R3, R7, R15, R6 ;  /* 0x0000000f07037224 */ /* 0x000fe400078e0206 */
[----:B------:R-:W-:Y:S02]  /*eee0*/  IMAD.MOV.U32 R6, RZ, RZ, -0x1 ;  /* 0xffffffffff067424 */ /* 0x000fe400078e00ff */
[----:B------:R-:W-:Y:S01]  /*eef0*/  IMAD.IADD R3, R5, 0x1, R3 ;  /* 0x0000000105037824 */ /* 0x000fe200078e0203 */
[----:B------:R-:W4:Y:S01]  /*ef00*/  LDC R12, c[0x0][0x608] ;  /* 0x00018200ff0c7b82 */ /* 0x000f220000000800 */
[----:B------:R-:W-:-:S02]  /*ef10*/  I2FP.F32.U32 R5, R0 ;  /* 0x0000000000057245 */ /* 0x000fc40000201000 */
[----:B0-----:R-:W-:-:S03]  /*ef20*/  ISETP.NE.U32.AND P0, PT, R20, RZ, PT ;  /* 0x000000ff1400720c */ /* 0x001fc60003f05070 */
[----:B------:R-:W-:Y:S01]  /*ef30*/  FMUL R5, R5, UR4 ;  /* 0x0000000405057c20 */ /* 0x000fe20008400000 */
[----:B------:R-:W-:Y:S01]  /*ef40*/  ISETP.NE.AND.EX P0, PT, R21, RZ, PT, P0 ;  /* 0x000000ff1500720c */ /* 0x000fe20003f05300 */
[----:B------:R-:W0:Y:S01]  /*ef50*/  LDC R7, c[0x0][0x658] ;  /* 0x00019600ff077b82 */ /* 0x000e220000000800 */
[-C--:B-1----:R-:W-:Y:S01]  /*ef60*/  SHF.R.U64 R8, R4, R10.reuse, R3 ;  /* 0x0000000a04087219 */ /* 0x082fe20000001203 */
[----:B---3--:R-:W-:Y:S01]  /*ef70*/  IMAD.MOV R4, RZ, RZ, -R9 ;  /* 0x000000ffff047224 */ /* 0x008fe200078e0a09 */
[----:B------:R-:W-:Y:S02]  /*ef80*/  SHF.R.U32.HI R3, RZ, R10, R3 ;  /* 0x0000000aff037219 */ /* 0x000fe40000011603 */
[----:B------:R1:W3:Y:S03]  /*ef90*/  F2I.U32.TRUNC.NTZ R10, R5 ;  /* 0x00000005000a7305 */ /* 0x0002e6000020f000 */
[----:B------:R-:W1:Y:S01]  /*efa0*/  LDC R17, c[0x0][0x148] ;  /* 0x00005200ff117b82 */ /* 0x000e620000000800 */
[----:B--2---:R-:W-:-:S02]  /*efb0*/  IMAD R19, R13, R4, R2 ;  /* 0x000000040d137224 */ /* 0x004fc400078e0202 */
[----:B------:R-:W-:-:S05]  /*efc0*/  IMAD.MOV.U32 R4, RZ, RZ, 0x1 ;  /* 0x00000001ff047424 */ /* 0x000fca00078e00ff */
[----:B------:R-:W2:Y:S01]  /*efd0*/  LDC R14, c[0x0][0x600] ;  /* 0x00018000ff0e7b82 */ /* 0x000ea20000000800 */
[-CC-:B----4-:R-:W-:Y:S02]  /*efe0*/  SHF.R.U64 R13, R8, R12.reuse, R3.reuse ;  /* 0x0000000c080d7219 */ /* 0x190fe40000001203 */
[----:B------:R-:W-:-:S05]  /*eff0*/  SHF.R.U32.HI R2, RZ, R12, R3 ;  /* 0x0000000cff027219 */ /* 0x000fca0000011603 */
[----:B------:R-:W4:Y:S01]  /*f000*/  LDC R16, c[0x0][0x648] ;  /* 0x00019200ff107b82 */ /* 0x000f220000000800 */
[-CC-:B0-----:R-:W-:Y:S02]  /*f010*/  SHF.R.U64 R15, R13, R7.reuse, R2.reuse ;  /* 0x000000070d0f7219 */ /* 0x181fe40000001202 */
[-C--:B------:R-:W-:Y:S02]  /*f020*/  SHF.L.U32 R6, R6, R7.reuse, RZ ;  /* 0x0000000706067219 */ /* 0x080fe400000006ff */
[-C--:B------:R-:W-:Y:S01]  /*f030*/  SHF.R.U32.HI R3, RZ, R7.reuse, R2 ;  /* 0x00000007ff037219 */ /* 0x080fe20000011602 */
[----:B------:R-:W-:Y:S01]  /*f040*/  IMAD.MOV.U32 R2, RZ, RZ, R15 ;  /* 0x000000ffff027224 */ /* 0x000fe200078e000f */
[----:B------:R-:W-:Y:S01]  /*f050*/  SHF.L.U32 R12, R4, R7, RZ ;  /* 0x00000007040c7219 */ /* 0x000fe200000006ff */
[----:B------:R-:W0:Y:S01]  /*f060*/  LDC R18, c[0x0][0x638] ;  /* 0x00018e00ff127b82 */ /* 0x000e220000000800 */
[----:B------:R-:W-:-:S07]  /*f070*/  LOP3.LUT R22, RZ, R6, RZ, 0x33, !PT ;  /* 0x00000006ff167212 */ /* 0x000fce00078e33ff */
        /* <DEDUP_REMOVED lines=12> */
.L_x_296:
[----:B----4-:R-:W-:Y:S01]  /*f140*/  SHF.R.U64 R3, R2, R16, R3 ;  /* 0x0000001002037219 */ /* 0x010fe20000001203 */
[----:B--2---:R-:W-:Y:S01]  /*f150*/  VIADD R5, R14, 0xffffffff ;  /* 0xffffffff0e057836 */ /* 0x004fe20000000000 */
[----:B------:R-:W-:Y:S01]  /*f160*/  LOP3.LUT R2, R13, R22, RZ, 0xc0, !PT ;  /* 0x000000160d027212 */ /* 0x000fe200078ec0ff */
[----:B------:R-:W-:Y:S02]  /*f170*/  IMAD.MOV R10, RZ, RZ, -R10 ;  /* 0x000000ffff0a7224 */ /* 0x000fe400078e0a0a */
[----:B------:R-:W-:Y:S02]  /*f180*/  IMAD.MOV R4, RZ, RZ, -R3 ;  /* 0x000000ffff047224 */ /* 0x000fe400078e0a03 */
[----:B------:R-:W-:Y:S01]  /*f190*/  IMAD R2, R12, R3, R2 ;  /* 0x000000030c027224 */ /* 0x000fe200078e0202 */
[----:B------:R-:W-:Y:S01]  /*f1a0*/  LOP3.LUT R3, R8, R5, RZ, 0xc0, !PT ;  /* 0x0000000508037212 */ /* 0x000fe200078ec0ff */
[----:B------:R-:W-:Y:S02]  /*f1b0*/  @P4 IMAD R19, R17, R10, R0 ;  /* 0x0000000a11134224 */ /* 0x000fe400078e0200 */
[----:B0-----:R-:W-:-:S02]  /*f1c0*/  IMAD R0, R4, R18, R15 ;  /* 0x0000001204007224 */ /* 0x001fc400078e020f */
[----:B------:R-:W-:Y:S02]  /*f1d0*/  IMAD R5, R2, R23, R19 ;  /* 0x0000001702057224 */ /* 0x000fe400078e0213 */
[----:B------:R-:W-:Y:S02]  /*f1e0*/  IMAD R0, R0, R14, R3 ;  /* 0x0000000e00007224 */ /* 0x000fe400078e0203 */
[----:B------:R-:W-:-:S03]  /*f1f0*/  IMAD.MOV.U32 R4, RZ, RZ, 0x1 ;  /* 0x00000001ff047424 */ /* 0x000fc600078e00ff */
[----:B------:R-:W-:Y:S02]  /*f200*/  SEL R6, R0, R5, !P4 ;  /* 0x0000000500067207 */ /* 0x000fe40006000000 */
[----:B------:R-:W-:-:S07]  /*f210*/  SEL R5, R5, R0, !P4 ;  /* 0x0000000005057207 */ /* 0x000fce0006000000 */
.L_x_294:
[----:B------:R-:W-:-:S08]  /*f220*/  NOP ;  /* 0x0000000000007918 */ /* 0x000fd00000000000 */
[----:B------:R-:W0:-:S00]  /*f230*/  USETMAXREG.DEALLOC.CTAPOOL 0x28 ;  /* 0x00000028000079c8 */ /* 0x000e0000080e0500 */
[----:B------:R-:W-:-:S13]  /*f240*/  ISETP.NE.AND P0, PT, RZ, UR8, PT ;  /* 0x00000008ff007c0c */ /* 0x000fda000bf05270 */
[----:B------:R-:W-:Y:S05]  /*f250*/  @P0 EXIT ;  /* 0x000000000000094d */ /* 0x000fea0003800000 */
[----:B0-----:R-:W-:Y:S01]  /*f260*/  LOP3.LUT P0, RZ, R4, 0xff, RZ, 0xc0, !PT ;  /* 0x000000ff04ff7812 */ /* 0x001fe2000780c0ff */
[----:B------:R-:W-:Y:S02]  /*f270*/  IMAD.MOV.U32 R0, RZ, RZ, 0x1 ;  /* 0x00000001ff007424 */ /* 0x000fe400078e00ff */
[----:B------:R-:W-:-:S10]  /*f280*/  IMAD.MOV.U32 R8, RZ, RZ, RZ ;  /* 0x000000ffff087224 */ /* 0x000fd400078e00ff */
[----:B------:R-:W-:Y:S05]  /*f290*/  @!P0 BRA `(.L_x_297) ;  /* 0x0000000c00508947 */ /* 0x000fea0003800000 */
[----:B------:R-:W0:Y:S01]  /*f2a0*/  S2R R2, SR_TID.X ;  /* 0x0000000000027919 */ /* 0x000e220000002100 */
[----:B------:R-:W-:Y:S01]  /*f2b0*/  ULDC UR4, c[0x0][0x28c] ;  /* 0x0000a30000047ab9 */ /* 0x000fe20000000800 */
[----:B------:R-:W-:Y:S01]  /*f2c0*/  ULDC UR6, c[0x0][0x658] ;  /* 0x0001960000067ab9 */ /* 0x000fe20000000800 */
[----:B------:R-:W-:Y:S01]  /*f2d0*/  UIADD3 UR10, UR4, 0x7f, URZ ;  /* 0x0000007f040a7890 */ /* 0x000fe2000fffe03f */
[----:B------:R-:W-:Y:S01]  /*f2e0*/  BSSY B0, `(.L_x_297) ;  /* 0x00000cf000007945 */ /* 0x000fe20003800000 */
[----:B------:R-:W-:Y:S01]  /*f2f0*/  UMOV UR7, 0xffffffff ;  /* 0xffffffff00077882 */ /* 0x000fe20000000000 */
[----:B------:R-:W-:Y:S01]  /*f300*/  ULDC UR5, c[0x0][0x600] ;  /* 0x0001800000057ab9 */ /* 0x000fe20000000800 */
[----:B------:R-:W-:Y:S01]  /*f310*/  UMOV UR9, 0x1 ;  /* 0x0000000100097882 */ /* 0x000fe20000000000 */
[----:B------:R-:W-:Y:S01]  /*f320*/  USHF.L.U32 UR7, UR7, UR6, URZ ;  /* 0x0000000607077299 */ /* 0x000fe2000800063f */
[----:B------:R-:W-:Y:S01]  /*f330*/  IMAD.MOV.U32 R9, RZ, RZ, 0x1 ;  /* 0x00000001ff097424 */ /* 0x000fe200078e00ff */
[----:B------:R-:W-:Y:S01]  /*f340*/  UIADD3 UR4, UR5, -0x1, URZ ;  /* 0xffffffff05047890 */ /* 0x000fe2000fffe03f */
[----:B------:R-:W-:Y:S01]  /*f350*/  IMAD.MOV.U32 R0, RZ, RZ, 0x1 ;  /* 0x00000001ff007424 */ /* 0x000fe200078e00ff */
[----:B------:R-:W-:Y:S01]  /*f360*/  USHF.R.S32.HI UR11, URZ, 0x1f, UR10 ;  /* 0x0000001f3f0b7899 */ /* 0x000fe2000801140a */
[----:B------:R-:W-:Y:S01]  /*f370*/  IMAD.MOV.U32 R8, RZ, RZ, RZ ;  /* 0x000000ffff087224 */ /* 0x000fe200078e00ff */
[----:B------:R-:W-:Y:S01]  /*f380*/  ULDC UR8, c[0x0][0xc] ;  /* 0x0000030000087ab9 */ /* 0x000fe20000000800 */
[----:B------:R-:W-:-:S02]  /*f390*/  USHF.L.U32 UR5, UR9, UR6, URZ ;  /* 0x0000000609057299 */ /* 0x000fc4000800063f */
[----:B------:R-:W-:Y:S01]  /*f3a0*/  ULEA.HI UR11, UR11, UR10, URZ, 0x7 ;  /* 0x0000000a0b0b7291 */ /* 0x000fe2000f8f383f */
[----:B------:R-:W-:Y:S01]  /*f3b0*/  ULDC UR9, c[0x0][0x10] ;  /* 0x0000040000097ab9 */ /* 0x000fe20000000800 */
[----:B------:R-:W-:Y:S02]  /*f3c0*/  ULOP3.LUT UR6, URZ, UR7, URZ, 0x33, !UPT ;  /* 0x000000073f067292 */ /* 0x000fe4000f8e333f */
[----:B------:R-:W-:Y:S01]  /*f3d0*/  UIMAD.WIDE.U32 UR8, UR8, UR9, URZ ;  /* 0x00000009080872a5 */ /* 0x000fe2000f8e003f */
[----:B------:R-:W-:Y:S01]  /*f3e0*/  ULDC UR7, c[0x0][0x14] ;  /* 0x0000050000077ab9 */ /* 0x000fe20000000800 */
[----:B------:R-:W-:Y:S02]  /*f3f0*/  USHF.R.S32.HI UR20, URZ, 0x7, UR11 ;  /* 0x000000073f147899 */ /* 0x000fe4000801140b */
[----:B------:R-:W-:Y:S02]  /*f400*/  UIMAD.WIDE.U32 UR22, UR8, UR7, URZ ;  /* 0x00000007081672a5 */ /* 0x000fe4000f8e003f */
[----:B------:R-:W-:-:S02]  /*f410*/  UIMAD UR18, UR9, UR7, URZ ;  /* 0x00000007091272a4 */ /* 0x000fc4000f8e023f */
[----:B------:R-:W-:Y:S01]  /*f420*/  ULOP3.LUT UR26, UR13, 0x2, URZ, 0xfc, !UPT ;  /* 0x000000020d1a7892 */ /* 0x000fe2000f8efc3f */
[C---:B0-----:R-:W-:Y:S01]  /*f430*/  LOP3.LUT P2, RZ, R2.reuse, 0x7f, RZ, 0xc0, !PT ;  /* 0x0000007f02ff7812 */ /* 0x041fe2000784c0ff */
[----:B------:R-:W-:Y:S01]  /*f440*/  UIADD3 UR18, UR23, UR18, URZ ;  /* 0x0000001217127290 */ /* 0x000fe2000fffe03f */
[----:B------:R-:W-:Y:S01]  /*f450*/  LOP3.LUT P0, RZ, R2, 0x1f, RZ, 0xc0, !PT ;  /* 0x0000001f02ff7812 */ /* 0x000fe2000780c0ff */
[----:B------:R-:W-:Y:S01]  /*f460*/  UIADD3 UR27, UR20, 0x1, URZ ;  /* 0x00000001141b7890 */ /* 0x000fe2000fffe03f */
[----:B------:R-:W-:Y:S02]  /*f470*/  ULDC.64 UR24, c[0x0][0x198] ;  /* 0x0000660000187ab9 */ /* 0x000fe40000000a00 */
[----:B------:R-:W-:-:S13]  /*f480*/  PLOP3.LUT P0, PT, P0, P2, PT, 0x8a, 0x0 ;  /* 0x000000000000781c */ /* 0x000fda0000705172 */
.L_x_309:
[----:B------:R-:W-:-:S03]  /*f490*/  UMOV UR7, 0xffffffff ;  /* 0xffffffff00077882 */ /* 0x000fc60000000000 */
[----:B------:R-:W-:Y:S05]  /*f4a0*/  BRA.DIV UR7, `(.L_x_298) ;  /* 0x0000000e07a47947 */ /* 0x000fea000b800000 */
[----:B------:R-:W-:-:S13]  /*f4b0*/  ELECT P1, URZ, PT ;  /* 0x00000000003f782f */ /* 0x000fda0003820000 */
.L_x_319:
[----:B------:R-:W0:Y:S01]  /*f4c0*/  LDC R2, c[0x0][0x28c] ;  /* 0x0000a300ff027b82 */ /* 0x000e220000000800 */
[----:B------:R-:W-:Y:S01]  /*f4d0*/  BSSY B1, `(.L_x_299) ;  /* 0x0000038000017945 */ /* 0x000fe20003800000 */
[----:B0-----:R-:W-:-:S13]  /*f4e0*/  ISETP.LT.OR P1, PT, R2, 0x1, !P1 ;  /* 0x000000010200780c */ /* 0x001fda0004f21670 */
[----:B------:R-:W-:Y:S05]  /*f4f0*/  @P1 BRA `(.L_x_300) ;  /* 0x0000000000d41947 */ /* 0x000fea0003800000 */
[----:B------:R-:W-:Y:S02]  /*f500*/  IMAD.SHL.U32 R6, R6, 0x80, RZ ;  /* 0x0000008006067824 */ /* 0x000fe400078e00ff */
[----:B------:R-:W-:Y:S02]  /*f510*/  IMAD.SHL.U32 R7, R5, 0x100, RZ ;  /* 0x0000010005077824 */ /* 0x000fe400078e00ff */
[----:B------:R-:W-:Y:S02]  /*f520*/  IMAD.MOV.U32 R12, RZ, RZ, RZ ;  /* 0x000000ffff0c7224 */ /* 0x000fe400078e00ff */
[----:B------:R-:W-:Y:S02]  /*f530*/  IMAD.U32 R14, RZ, RZ, UR27 ;  /* 0x0000001bff0e7e24 */ /* 0x000fe4000f8e00ff */
[----:B------:R-:W-:Y:S02]  /*f540*/  IMAD.MOV.U32 R2, RZ, RZ, R0 ;  /* 0x000000ffff027224 */ /* 0x000fe400078e0000 */
[----:B------:R-:W-:-:S07]  /*f550*/  IMAD.MOV.U32 R3, RZ, RZ, R8 ;  /* 0x000000ffff037224 */ /* 0x000fce00078e0008 */
.L_x_304:
[----:B------:R-:W0:Y:S01]  /*f560*/  S2R R5, SR_CgaCtaId ;  /* 0x0000000000057919 */ /* 0x000e220000008800 */
[----:B------:R-:W-:-:S04]  /*f570*/  MOV R4, 0x400 ;  /* 0x0000040000047802 */ /* 0x000fc80000000f00 */
[----:B0-----:R-:W-:Y:S02]  /*f580*/  LEA R10, R5, R4, 0x18 ;  /* 0x00000004050a7211 */ /* 0x001fe400078ec0ff */
[----:B------:R-:W-:Y:S01]  /*f590*/  SHF.L.U32 R4, R2, 0x1f, RZ ;  /* 0x0000001f02047819 */ /* 0x000fe200000006ff */
[----:B------:R-:W0:Y:S02]  /*f5a0*/  @!P2 LDC R5, c[0x0][0x500] ;  /* 0x00014000ff05ab82 */ /* 0x000e240000000800 */
[----:B------:R-:W-:-:S04]  /*f5b0*/  IMAD R13, R3, 0x8, R10 ;  /* 0x00000008030d7824 */ /* 0x000fc800078e020a */
[----:B------:R-:W1:Y:S02]  /*f5c0*/  SYNCS.PHASECHK.TRANS64.TRYWAIT P1, [R13+URZ+0x18], R4 ;  /* 0x000018040d0075a7 */ /* 0x000e64000802017f */
[----:B-1----:R-:W-:Y:S05]  /*f5d0*/  @!P1 BRA `(.L_x_301) ;  /* 0x0000000c00789947 */ /* 0x002fea0003800000 */
.L_x_320:
[----:B------:R-:W-:Y:S01]  /*f5e0*/  UPRMT UR7, UR26, 0x9910, URZ ;  /* 0x000099101a077896 */ /* 0x000fe2000800003f */
[----:B0-----:R0:W-:Y:S03]  /*f5f0*/  @!P2 SYNCS.ARRIVE.TRANS64 RZ, [R13+URZ], R5 ;  /* 0x000000050dffa9a7 */ /* 0x0011e6000800003f */
[----:B------:R-:W-:-:S06]  /*f600*/  UISETP.NE.AND UP0, UPT, UR7, 0x2, UPT ;  /* 0x000000020700788c */ /* 0x000fcc000bf05270 */
[----:B------:R-:W-:-:S13]  /*f610*/  PLOP3.LUT P1, PT, PT, PT, UP0, 0x80, 0x0 ;  /* 0x000000000000781c */ /* 0x000fda0003f2f008 */
[----:B0-----:R-:W-:Y:S05]  /*f620*/  @P1 BRA `(.L_x_302) ;  /* 0x0000000000041947 */ /* 0x001fea0003800000 */
[----:B------:R-:W-:Y:S01]  /*f630*/  BPT.TRAP 0x1 ;  /* 0x000000040000795c */ /* 0x000fe20000300000 */
.L_x_302:
[----:B------:R-:W-:Y:S05]  /*f640*/  @P0 BRA `(.L_x_303) ;  /* 0x0000000000040947 */ /* 0x000fea0003800000 */
[----:B------:R-:W-:Y:S01]  /*f650*/  BPT.TRAP 0x1 ;  /* 0x000000040000795c */ /* 0x000fe20000300000 */
.L_x_303:
[--C-:B-1----:R-:W-:Y:S01]  /*f660*/  IMAD R4, R3, 0x8000, R10.reuse ;  /* 0x0000800003047824 */ /* 0x102fe200078e020a */
[----:B------:R-:W-:Y:S01]  /*f670*/  R2UR UR9, R13 ;  /* 0x000000000d0972ca */ /* 0x000fe200000e0000 */
[----:B------:R-:W-:Y:S01]  /*f680*/  IMAD R10, R3, 0x4000, R10 ;  /* 0x00004000030a7824 */ /* 0x000fe200078e020a */
[----:B------:R-:W-:Y:S01]  /*f690*/  UIADD3 UR14, UP0, UR24, 0xf0, URZ ;  /* 0x000000f0180e7890 */ /* 0x000fe2000ff1e03f */
[----:B------:R-:W-:Y:S01]  /*f6a0*/  VIADD R14, R14, 0xffffffff ;  /* 0xffffffff0e0e7836 */ /* 0x000fe20000000000 */
[----:B------:R-:W-:Y:S01]  /*f6b0*/  R2UR UR7, R4 ;  /* 0x00000000040772ca */ /* 0x000fe200000e0000 */
[----:B------:R-:W-:Y:S01]  /*f6c0*/  UIADD3 UR28, UP1, UR24, 0x1f0, URZ ;  /* 0x000001f0181c7890 */ /* 0x000fe2000ff3e03f */
[----:B------:R-:W-:Y:S01]  /*f6d0*/  R2UR UR8, R10 ;  /* 0x000000000a0872ca */ /* 0x000fe200000e0000 */
[----:B------:R-:W-:Y:S01]  /*f6e0*/  UIADD3.X UR15, URZ, UR25, URZ, UP0, !UPT ;  /* 0x000000193f0f7290 */ /* 0x000fe200087fe43f */
[----:B------:R-:W-:Y:S01]  /*f6f0*/  R2UR UR11, R7 ;  /* 0x00000000070b72ca */ /* 0x000fe200000e0000 */
[----:B------:R-:W-:Y:S01]  /*f700*/  VIADD R3, R3, 0x1 ;  /* 0x0000000103037836 */ /* 0x000fe20000000000 */
[----:B------:R-:W-:Y:S01]  /*f710*/  R2UR UR10, R12 ;  /* 0x000000000c0a72ca */ /* 0x000fe200000e0000 */
[----:B------:R-:W-:Y:S01]  /*f720*/  UIADD3.X UR29, URZ, UR25, URZ, UP1, !UPT ;  /* 0x000000193f1d7290 */ /* 0x000fe20008ffe43f */
[----:B------:R-:W-:Y:S01]  /*f730*/  R2UR UR12, R11 ;  /* 0x000000000b0c72ca */ /* 0x000fe200000e0000 */
[----:B------:R-:W-:Y:S01]  /*f740*/  UMOV UR16, 0x0 ;  /* 0x0000000000107882 */ /* 0x000fe20000000000 */
[----:B------:R-:W-:Y:S01]  /*f750*/  R2UR UR21, R6 ;  /* 0x00000000061572ca */ /* 0x000fe200000e0000 */
[----:B------:R-:W-:Y:S01]  /*f760*/  UMOV UR17, 0x10000000 ;  /* 0x1000000000117882 */ /* 0x000fe20000000000 */
[----:B------:R-:W-:Y:S01]  /*f770*/  ISETP.GT.AND P3, PT, R14, 0x1, PT ;  /* 0x000000010e00780c */ /* 0x000fe20003f64270 */
[----:B------:R-:W-:Y:S01]  /*f780*/  UIADD3 UR7, UR7, 0x100, URZ ;  /* 0x0000010007077890 */ /* 0x000fe2000fffe03f */
[----:B------:R-:W-:Y:S01]  /*f790*/  ISETP.NE.AND P1, PT, R3, 0x3, PT ;  /* 0x000000030300780c */ /* 0x000fe20003f25270 */
[----:B------:R-:W-:Y:S01]  /*f7a0*/  UIADD3 UR19, UR8, 0x18100, URZ ;  /* 0x0001810008137890 */ /* 0x000fe2000fffe03f */
[----:B------:R-:W-:-:S02]  /*f7b0*/  VIADD R12, R12, 0x80 ;  /* 0x000000800c0c7836 */ /* 0x000fc40000000000 */
[----:B------:R-:W-:Y:S02]  /*f7c0*/  SEL R5, RZ, 0x1, P1 ;  /* 0x00000001ff057807 */ /* 0x000fe40000800000 */
[----:B------:R-:W-:Y:S01]  /*f7d0*/  UMOV UR8, UR7 ;  /* 0x0000000700087c82 */ /* 0x000fe20008000000 */
[----:B------:R-:W-:Y:S01]  /*f7e0*/  SEL R3, R3, RZ, P1 ;  /* 0x000000ff03037207 */ /* 0x000fe20000800000 */
[----:B------:R0:W-:Y:S01]  /*f7f0*/  UTMALDG.3D [UR8], [UR14], desc[UR16] ;  /* 0x000010080e0075b4 */ /* 0x0001e20008011000 */
[----:B------:R-:W-:Y:S01]  /*f800*/  LOP3.LUT R2, R2, R5, RZ, 0x3c, !PT ;  /* 0x0000000502027212 */ /* 0x000fe200078e3cff */
[----:B0-----:R-:W-:Y:S01]  /*f810*/  UMOV UR8, UR19 ;  /* 0x0000001300087c82 */ /* 0x001fe20008000000 */
[----:B------:R-:W-:Y:S02]  /*f820*/  UMOV UR11, UR21 ;  /* 0x00000015000b7c82 */ /* 0x000fe40008000000 */
[----:B------:R0:W-:Y:S02]  /*f830*/  UTMALDG.3D [UR8], [UR28], desc[UR16] ;  /* 0x000010081c0075b4 */ /* 0x0001e40008011000 */
[----:B0-----:R-:W-:Y:S05]  /*f840*/  @P3 BRA `(.L_x_304) ;  /* 0xfffffffc00443947 */ /* 0x001fea000383ffff */
.L_x_300:
[----:B------:R-:W-:Y:S05]  /*f850*/  BSYNC B1 ;  /* 0x0000000000017941 */ /* 0x000fea0003800000 */
.L_x_299:
[----:B------:R-:W2:Y:S01]  /*f860*/  LDL.LU R15, [R1+0x70] ;  /* 0x00007000010f7983 */ /* 0x000ea20000300800 */
[----:B------:R-:W-:Y:S01]  /*f870*/  LOP3.LUT P5, RZ, R9, 0xff, RZ, 0xc0, !PT ;  /* 0x000000ff09ff7812 */ /* 0x000fe200078ac0ff */
[----:B------:R-:W-:Y:S01]  /*f880*/  VIADD R8, R8, UR20 ;  /* 0x0000001408087c36 */ /* 0x000fe20008000000 */
[----:B------:R-:W-:Y:S01]  /*f890*/  ULDC.64 UR8, c[0x0][0x650] ;  /* 0x0001940000087ab9 */ /* 0x000fe20000000a00 */
[----:B------:R-:W3:Y:S01]  /*f8a0*/  LDL.LU R13, [R1+0x74] ;  /* 0x00007400010d7983 */ /* 0x000ee20000300800 */
[----:B------:R-:W-:Y:S01]  /*f8b0*/  IMAD.U32 R5, RZ, RZ, UR20 ;  /* 0x00000014ff057e24 */ /* 0x000fe2000f8e00ff */
[----:B------:R-:W-:Y:S01]  /*f8c0*/  UISETP.GE.U32.AND UP0, UPT, UR20, 0x3, UPT ;  /* 0x000000031400788c */ /* 0x000fe2000bf06070 */
[----:B------:R-:W-:Y:S01]  /*f8d0*/  ISETP.GT.U32.AND P1, PT, R8, 0x2, PT ;  /* 0x000000020800780c */ /* 0x000fe20003f24070 */
[----:B------:R-:W-:Y:S01]  /*f8e0*/  BSSY B1, `(.L_x_305) ;  /* 0x000006c000017945 */ /* 0x000fe20003800000 */
[----:B------:R-:W-:Y:S01]  /*f8f0*/  IMAD.MOV.U32 R6, RZ, RZ, -0x1 ;  /* 0xffffffffff067424 */ /* 0x000fe200078e00ff */
[----:B------:R-:W-:Y:S01]  /*f900*/  PRMT R9, RZ, 0x7610, R9 ;  /* 0x00007610ff097816 */ /* 0x000fe20000000009 */
[----:B------:R-:W-:Y:S01]  /*f910*/  IMAD.MOV.U32 R11, RZ, RZ, -0x1 ;  /* 0xffffffffff0b7424 */ /* 0x000fe200078e00ff */
[----:B------:R-:W-:-:S02]  /*f920*/  ISETP.LT.U32.AND P1, PT, R5, 0x3, P1 ;  /* 0x000000030500780c */ /* 0x000fc40000f21070 */
[----:B------:R-:W0:Y:S01]  /*f930*/  @P5 S2R R3, SR_CgaCtaId ;  /* 0x0000000000035919 */ /* 0x000e220000008800 */
[----:B------:R-:W-:Y:S02]  /*f940*/  @P5 MOV R2, 0x400 ;  /* 0x0000040000025802 */ /* 0x000fe40000000f00 */
[----:B------:R-:W-:Y:S02]  /*f950*/  PLOP3.LUT P3, PT, PT, PT, UP0, 0x80, 0x0 ;  /* 0x000000000000781c */ /* 0x000fe40003f6f008 */
[----:B0-----:R-:W-:Y:S01]  /*f960*/  @P5 LEA R4, R3, R2, 0x18 ;  /* 0x0000000203045211 */ /* 0x001fe200078ec0ff */
[----:B------:R-:W-:-:S03]  /*f970*/  IMAD.WIDE.U32 R2, R8, -0x55555555, RZ ;  /* 0xaaaaaaab08027825 */ /* 0x000fc600078e00ff */
[----:B------:R0:W-:Y:S02]  /*f980*/  @P5 SYNCS.ARRIVE.TRANS64.A1T0 RZ, [R4+URZ+0x48], RZ ;  /* 0x000048ff04ff59a7 */ /* 0x0001e4000810003f */
[----:B------:R-:W-:Y:S02]  /*f990*/  SHF.R.U32.HI R5, RZ, 0x1, R3 ;  /* 0x00000001ff057819 */ /* 0x000fe40000011603 */
[----:B------:R-:W-:Y:S02]  /*f9a0*/  SEL R3, RZ, 0x1, !P1 ;  /* 0x00000001ff037807 */ /* 0x000fe40004800000 */
[----:B------:R-:W-:Y:S01]  /*f9b0*/  PRMT R2, RZ, 0x7610, R2 ;  /* 0x00007610ff027816 */ /* 0x000fe20000000002 */
[----:B------:R-:W-:Y:S01]  /*f9c0*/  IMAD R8, R5, -0x3, R8 ;  /* 0xfffffffd05087824 */ /* 0x000fe200078e0208 */
[----:B------:R-:W-:-:S04]  /*f9d0*/  LOP3.LUT R0, R0, R3, RZ, 0x3c, !PT ;  /* 0x0000000300007212 */ /* 0x000fc800078e3cff */
[----:B------:R-:W-:Y:S01]  /*f9e0*/  @P3 LOP3.LUT R0, R0, 0x1, R5, 0x78, !PT ;  /* 0x0000000100003812 */ /* 0x000fe200078e7805 */
[----:B------:R-:W-:Y:S01]  /*f9f0*/  IMAD.MOV.U32 R5, RZ, RZ, -0x1 ;  /* 0xffffffffff057424 */ /* 0x000fe200078e00ff */
[----:B---3--:R-:W-:-:S04]  /*fa00*/  IADD3 R13, P5, R13, UR22, RZ ;  /* 0x000000160d0d7c10 */ /* 0x008fc8000ffbe0ff */
[----:B--2---:R-:W-:Y:S01]  /*fa10*/  IADD3.X R15, R15, UR18, RZ, P5, !PT ;  /* 0x000000120f0f7c10 */ /* 0x004fe2000affe4ff */
[----:B------:R0:W-:Y:S01]  /*fa20*/  STL [R1+0x74], R13 ;  /* 0x0000740d01007387 */ /* 0x0001e20000100800 */
[----:B------:R-:W-:-:S03]  /*fa30*/  ISETP.GE.U32.AND P1, PT, R13, UR8, PT ;  /* 0x000000080d007c0c */ /* 0x000fc6000bf26070 */
[----:B------:R0:W-:Y:S01]  /*fa40*/  STL [R1+0x70], R15 ;  /* 0x0000700f01007387 */ /* 0x0001e20000100800 */
[----:B------:R-:W-:-:S13]  /*fa50*/  ISETP.GE.U32.AND.EX P1, PT, R15, UR9, PT, P1 ;  /* 0x000000090f007c0c */ /* 0x000fda000bf26110 */
[----:B0-----:R-:W-:Y:S05]  /*fa60*/  @P1 BRA `(.L_x_306) ;  /* 0x00000004004c1947 */ /* 0x001fea0003800000 */
[----:B------:R-:W-:Y:S01]  /*fa70*/  ULDC.64 UR8, c[0x0][0x628] ;  /* 0x00018a0000087ab9 */ /* 0x000fe20000000a00 */
[----:B------:R-:W0:Y:S01]  /*fa80*/  S2R R12, SR_CTAID.X ;  /* 0x00000000000c7919 */ /* 0x000e220000002500 */
[----:B------:R-:W-:Y:S01]  /*fa90*/  ISETP.NE.U32.AND P1, PT, RZ, UR8, PT ;  /* 0x00000008ff007c0c */ /* 0x000fe2000bf25070 */
[----:B------:R-:W-:Y:S01]  /*faa0*/  ULDC UR10, c[0x0][0x630] ;  /* 0x00018c00000a7ab9 */ /* 0x000fe20000000800 */
[----:B------:R-:W-:Y:S01]  /*fab0*/  IMAD.MOV.U32 R2, RZ, RZ, R13 ;  /* 0x000000ffff027224 */ /* 0x000fe200078e000d */
[----:B------:R-:W1:Y:S01]  /*fac0*/  S2R R10, SR_CTAID.Y ;  /* 0x00000000000a7919 */ /* 0x000e620000002600 */
[----:B------:R-:W-:Y:S01]  /*fad0*/  ISETP.NE.AND.EX P1, PT, RZ, UR9, PT, P1 ;  /* 0x00000009ff007c0c */ /* 0x000fe2000bf25310 */
[----:B------:R-:W-:-:S12]  /*fae0*/  IMAD.MOV.U32 R3, RZ, RZ, R15 ;  /* 0x000000ffff037224 */ /* 0x000fd800078e000f */
[----:B------:R-:W-:Y:S05]  /*faf0*/  @!P1 BRA `(.L_x_307) ;  /* 0x0000000000289947 */ /* 0x000fea0003800000 */
[----:B------:R-:W-:Y:S02]  /*fb00*/  ULDC UR7, c[0x0][0x634] ;  /* 0x00018d0000077ab9 */ /* 0x000fe40000000800 */
[----:B------:R-:W-:-:S05]  /*fb10*/  IADD3 R7, P1, R13, UR7, RZ ;  /* 0x000000070d077c10 */ /* 0x000fca000ff3e0ff */
[----:B------:R-:W-:-:S04]  /*fb20*/  IMAD.X R11, RZ, RZ, R15, P1 ;  /* 0x000000ffff0b7224 */ /* 0x000fc800008e060f */
[----:B------:R-:W-:-:S04]  /*fb30*/  IMAD.WIDE.U32 R4, R11, UR8, RZ ;  /* 0x000000080b047c25 */ /* 0x000fc8000f8e00ff */
[----:B------:R-:W-:-:S04]  /*fb40*/  IMAD.WIDE.U32 R4, P1, R7, UR9, R4 ;  /* 0x0000000907047c25 */ /* 0x000fc8000f820004 */
[----:B------:R-:W-:-:S04]  /*fb50*/  IMAD.WIDE.U32 R6, R7, UR8, RZ ;  /* 0x0000000807067c25 */ /* 0x000fc8000f8e00ff */
[----:B------:R-:W-:Y:S01]  /*fb60*/  IMAD.X R3, RZ, RZ, RZ, P1 ;  /* 0x000000ffff037224 */ /* 0x000fe200008e06ff */
[----:B------:R-:W-:Y:S01]  /*fb70*/  IADD3 RZ, P1, R7, R4, RZ ;  /* 0x0000000407ff7210 */ /* 0x000fe20007f3e0ff */
[----:B------:R-:W-:-:S04]  /*fb80*/  IMAD.MOV.U32 R2, RZ, RZ, R5 ;  /* 0x000000ffff027224 */ /* 0x000fc800078e0005 */
[----:B------:R-:W-:-:S08]  /*fb90*/  IMAD.WIDE.U32.X R2, R11, UR9, R2, P1 ;  /* 0x000000090b027c25 */ /* 0x000fd000088e0402 */
.L_x_307:
[--C-:B------:R-:W-:Y:S01]  /*fba0*/  SHF.R.U64 R11, R2, UR10, R3.reuse ;  /* 0x0000000a020b7c19 */ /* 0x100fe20008001203 */
[----:B------:R-:W-:Y:S01]  /*fbb0*/  ULDC.64 UR8, c[0x0][0x620] ;  /* 0x0001880000087ab9 */ /* 0x000fe20000000a00 */
[----:B------:R-:W-:Y:S01]  /*fbc0*/  SHF.R.U32.HI R2, RZ, UR10, R3 ;  /* 0x0000000aff027c19 */ /* 0x000fe20008011603 */
[----:B------:R-:W-:Y:S01]  /*fbd0*/  IMAD.MOV.U32 R3, RZ, RZ, R15 ;  /* 0x000000ffff037224 */ /* 0x000fe200078e000f */
[----:B------:R-:W-:Y:S01]  /*fbe0*/  IADD3 R5, P1, RZ, -R11, RZ ;  /* 0x8000000bff057210 */ /* 0x000fe20007f3e0ff */
[----:B------:R-:W-:Y:S01]  /*fbf0*/  ULDC UR7, c[0x0][0x150] ;  /* 0x0000540000077ab9 */ /* 0x000fe20000000800 */
[----:B0-----:R-:W-:Y:S01]  /*fc00*/  I2FP.F32.U32 R6, R12 ;  /* 0x0000000c00067245 */ /* 0x001fe20000201000 */
[----:B------:R-:W0:Y:S01]  /*fc10*/  LDC R7, c[0x0][0x144] ;  /* 0x00005100ff077b82 */ /* 0x000e220000000800 */
[----:B------:R-:W-:Y:S01]  /*fc20*/  ULDC.64 UR10, c[0x0][0x640] ;  /* 0x00019000000a7ab9 */ /* 0x000fe20000000a00 */
[----:B------:R-:W-:Y:S01]  /*fc30*/  IMAD.X R2, RZ, RZ, ~R2, P1 ;  /* 0x000000ffff027224 */ /* 0x000fe200008e0e02 */
[----:B------:R-:W-:Y:S01]  /*fc40*/  ISETP.NE.U32.AND P1, PT, RZ, UR10, PT ;  /* 0x0000000aff007c0c */ /* 0x000fe2000bf25070 */
[----:B------:R-:W-:Y:S01]  /*fc50*/  FMUL R6, R6, UR7 ;  /* 0x0000000706067c20 */ /* 0x000fe20008400000 */
[----:B------:R-:W-:Y:S01]  /*fc60*/  ULDC UR7, c[0x0][0x618] ;  /* 0x0001860000077ab9 */ /* 0x000fe20000000800 */
[----:B------:R-:W-:Y:S01]  /*fc70*/  IMAD R4, R2, UR8, RZ ;  /* 0x0000000802047c24 */ /* 0x000fe2000f8e02ff */
[----:B------:R-:W-:Y:S01]  /*fc80*/  ISETP.NE.AND.EX P1, PT, RZ, UR11, PT, P1 ;  /* 0x0000000bff007c0c */ /* 0x000fe2000bf25310 */
[----:B------:R-:W-:Y:S01]  /*fc90*/  IMAD.MOV.U32 R2, RZ, RZ, R13 ;  /* 0x000000ffff027224 */ /* 0x000fe200078e000d */
[----:B------:R-:W2:Y:S01]  /*fca0*/  LDC R15, c[0x0][0x148] ;  /* 0x00005200ff0f7b82 */ /* 0x000ea20000000800 */
[----:B------:R-:W3:Y:S02]  /*fcb0*/  F2I.U32.TRUNC.NTZ R6, R6 ;  /* 0x0000000600067305 */ /* 0x000ee4000020f000 */
[----:B------:R-:W-:Y:S01]  /*fcc0*/  IMAD.WIDE.U32 R2, R5, UR8, R2 ;  /* 0x0000000805027c25 */ /* 0x000fe2000f8e0002 */
[----:B------:R-:W-:-:S03]  /*fcd0*/  ULDC UR8, c[0x0][0x154] ;  /* 0x0000550000087ab9 */ /* 0x000fc60000000800 */
[----:B------:R-:W-:Y:S01]  /*fce0*/  IMAD R5, R5, UR9, R4 ;  /* 0x0000000905057c24 */ /* 0x000fe2000f8e0204 */
[----:B------:R-:W-:-:S03]  /*fcf0*/  ULDC UR9, c[0x0][0x608] ;  /* 0x0001820000097ab9 */ /* 0x000fc60000000800 */
[----:B------:R-:W-:-:S05]  /*fd00*/  IMAD.IADD R3, R3, 0x1, R5 ;  /* 0x0000000103037824 */ /* 0x000fca00078e0205 */
[----:B------:R-:W-:Y:S01]  /*fd10*/  SHF.R.U64 R13, R2, UR7, R3 ;  /* 0x00000007020d7c19 */ /* 0x000fe20008001203 */
[----:B---3--:R-:W-:Y:S01]  /*fd20*/  IMAD.MOV R6, RZ, RZ, -R6 ;  /* 0x000000ffff067224 */ /* 0x008fe200078e0a06 */
[----:B-1----:R-:W-:-:S03]  /*fd30*/  I2FP.F32.U32 R2, R10 ;  /* 0x0000000a00027245 */ /* 0x002fc60000201000 */
[----:B0-----:R-:W-:Y:S02]  /*fd40*/  IMAD R19, R7, R6, R12 ;  /* 0x0000000607137224 */ /* 0x001fe400078e020c */
[----:B------:R-:W-:Y:S01]  /*fd50*/  FMUL R4, R2, UR8 ;  /* 0x0000000802047c20 */ /* 0x000fe20008400000 */
[----:B------:R-:W-:Y:S01]  /*fd60*/  SHF.R.U32.HI R2, RZ, UR7, R3 ;  /* 0x00000007ff027c19 */ /* 0x000fe20008011603 */
[----:B------:R-:W-:Y:S02]  /*fd70*/  ULDC UR7, c[0x0][0x658] ;  /* 0x0001960000077ab9 */ /* 0x000fe40000000800 */
[----:B------:R0:W1:Y:S01]  /*fd80*/  F2I.U32.TRUNC.NTZ R18, R4 ;  /* 0x0000000400127305 */ /* 0x000062000020f000 */
[--C-:B------:R-:W-:Y:S02]  /*fd90*/  SHF.R.U64 R16, R13, UR9, R2.reuse ;  /* 0x000000090d107c19 */ /* 0x100fe40008001202 */
[----:B------:R-:W-:-:S04]  /*fda0*/  SHF.R.U32.HI R3, RZ, UR9, R2 ;  /* 0x00000009ff037c19 */ /* 0x000fc80008011602 */
[--C-:B------:R-:W-:Y:S02]  /*fdb0*/  SHF.R.U64 R14, R16, UR7, R3.reuse ;  /* 0x00000007100e7c19 */ /* 0x100fe40008001203 */
[----:B------:R-:W-:-:S03]  /*fdc0*/  SHF.R.U32.HI R3, RZ, UR7, R3 ;  /* 0x00000007ff037c19 */ /* 0x000fc60008011603 */
[----:B------:R-:W-:Y:S01]  /*fdd0*/  IMAD.MOV.U32 R2, RZ, RZ, R14 ;  /* 0x000000ffff027224 */ /* 0x000fe200078e000e */
[----:B0-2---:R-:W-:Y:S06]  /*fde0*/  @!P1 BRA `(.L_x_308) ;  /* 0x0000000000289947 */ /* 0x005fec0003800000 */
        /* <DEDUP_REMOVED lines=10> */
.L_x_308:
[----:B------:R-:W-:Y:S01]  /*fe90*/  ULDC UR7, c[0x0][0x648] ;  /* 0x0001920000077ab9 */ /* 0x000fe20000000800 */
[----:B-1----:R-:W-:Y:S01]  /*fea0*/  IMAD.MOV R18, RZ, RZ, -R18 ;  /* 0x000000ffff127224 */ /* 0x002fe200078e0a12 */
[----:B------:R-:W-:Y:S01]  /*feb0*/  SHF.R.U64 R3, R2, UR7, R3 ;  /* 0x0000000702037c19 */ /* 0x000fe20008001203 */
[----:B------:R-:W-:Y:S01]  /*fec0*/  ULDC UR7, c[0x0][0x638] ;  /* 0x00018e0000077ab9 */ /* 0x000fe20000000800 */
[----:B------:R-:W-:Y:S01]  /*fed0*/  LOP3.LUT R2, R16, UR6, RZ, 0xc0, !PT ;  /* 0x0000000610027c12 */ /* 0x000fe2000f8ec0ff */
[----:B------:R-:W-:Y:S01]  /*fee0*/  @P4 IMAD R19, R15, R18, R10 ;  /* 0x000000120f134224 */ /* 0x000fe200078e020a */
[----:B------:R-:W-:Y:S01]  /*fef0*/  LOP3.LUT R13, R13, UR4, RZ, 0xc0, !PT ;  /* 0x000000040d0d7c12 */ /* 0x000fe2000f8ec0ff */
[----:B------:R-:W-:Y:S01]  /*ff00*/  IMAD.MOV R5, RZ, RZ, -R3 ;  /* 0x000000ffff057224 */ /* 0x000fe200078e0a03 */
[----:B------:R-:W-:Y:S01]  /*ff10*/  ULDC UR8, c[0x0][0x610] ;  /* 0x0001840000087ab9 */ /* 0x000fe20000000800 */
[----:B------:R-:W-:Y:S02]  /*ff20*/  IMAD R2, R3, UR5, R2 ;  /* 0x0000000503027c24 */ /* 0x000fe4000f8e0202 */
[----:B------:R-:W-:Y:S01]  /*ff30*/  IMAD R14, R5, UR7, R14 ;  /* 0x00000007050e7c24 */ /* 0x000fe2000f8e020e */
[----:B------:R-:W-:Y:S01]  /*ff40*/  ULDC UR7, c[0x0][0x600] ;  /* 0x0001800000077ab9 */ /* 0x000fe20000000800 */
[----:B------:R-:W-:-:S02]  /*ff50*/  IMAD R5, R2, UR8, R19 ;  /* 0x0000000802057c24 */ /* 0x000fc4000f8e0213 */
[----:B------:R-:W-:Y:S02]  /*ff60*/  IMAD R14, R14, UR7, R13 ;  /* 0x000000070e0e7c24 */ /* 0x000fe4000f8e020d */
[----:B------:R-:W-:-:S03]  /*ff70*/  IMAD.MOV.U32 R2, RZ, RZ, 0x1 ;  /* 0x00000001ff027424 */ /* 0x000fc600078e00ff */
[----:B------:R-:W-:Y:S02]  /*ff80*/  SEL R6, R14, R5, !P4 ;  /* 0x000000050e067207 */ /* 0x000fe40006000000 */
[----:B------:R-:W-:-:S07]  /*ff90*/  SEL R5, R5, R14, !P4 ;  /* 0x0000000e05057207 */ /* 0x000fce0006000000 */
.L_x_306:
[----:B------:R-:W-:Y:S05]  /*ffa0*/  BSYNC B1 ;  /* 0x0000000000017941 */ /* 0x000fea0003800000 */
.L_x_305:
[----:B------:R-:W-:-:S13]  /*ffb0*/  LOP3.LUT P1, RZ, R2, 0xff, RZ, 0xc0, !PT ;  /* 0x000000ff02ff7812 */ /* 0x000fda000782c0ff */
[----:B------:R-:W-:Y:S05]  /*ffc0*/  @P1 BRA `(.L_x_309) ;  /* 0xfffffff400301947 */ /* 0x000fea000383ffff */
[----:B------:R-:W-:Y:S05]  /*ffd0*/  BSYNC B0 ;  /* 0x0000000000007941 */ /* 0x000fea0003800000 */
.L_x_297:
[----:B------:R-:W-:-:S03]  /*ffe0*/  UMOV UR7, 0xffffffff ;  /* 0xffffffff00077882 */ /* 0x000fc60000000000 */
[----:B------:R-:W-:Y:S05]  /*fff0*/  BRA.DIV UR7, `(.L_x_310) ;  /* 0x0000000607047947 */ /* 0x000fea000b800000 */
[----:B------:R-:W-:-:S13]  /*10000*/  ELECT P0, URZ, PT ;  /* 0x00000000003f782f */ /* 0x000fda0003800000 */
.L_x_323:
[----:B------:R-:W-:Y:S04]  /*10010*/  BSSY B0, `(.L_x_311) ;  /* 0x0000023000007945 */ /* 0x000fe80003800000 */
[----:B------:R-:W-:Y:S05]  /*10020*/  @!P0 BRA `(.L_x_312) ;  /* 0x0000000000848947 */ /* 0x000fea0003800000 */
[----:B------:R-:W-:-:S04]  /*10030*/  ULOP3.LUT UR7, UR13, 0x2, URZ, 0xfc, !UPT ;  /* 0x000000020d077892 */ /* 0x000fc8000f8efc3f */
[----:B------:R-:W-:-:S06]  /*10040*/  UISETP.NE.AND UP0, UPT, UR7, 0x3, UPT ;  /* 0x000000030700788c */ /* 0x000fcc000bf05270 */
[----:B------:R-:W-:-:S13]  /*10050*/  PLOP3.LUT P0, PT, PT, PT, UP0, 0x80, 0x0 ;  /* 0x000000000000781c */ /* 0x000fda0003f0f008 */
[----:B------:R-:W-:Y:S05]  /*10060*/  @!P0 BRA `(.L_x_313) ;  /* 0x0000000000048947 */ /* 0x000fea0003800000 */
[----:B------:R-:W-:Y:S01]  /*10070*/  BPT.TRAP 0x1 ;  /* 0x000000040000795c */ /* 0x000fe20000300000 */
.L_x_313:
[----:B------:R-:W0:Y:S01]  /*10080*/  S2R R3, SR_CgaCtaId ;  /* 0x0000000000037919 */ /* 0x000e220000008800 */
[----:B------:R-:W-:-:S04]  /*10090*/  MOV R2, 0x400 ;  /* 0x0000040000027802 */ /* 0x000fc80000000f00 */
[----:B0-----:R-:W-:Y:S02]  /*100a0*/  LEA R3, R3, R2, 0x18 ;  /* 0x0000000203037211 */ /* 0x001fe400078ec0ff */
[----:B------:R-:W-:-:S03]  /*100b0*/  SHF.L.U32 R2, R0, 0x1f, RZ ;  /* 0x0000001f00027819 */ /* 0x000fc600000006ff */
[----:B------:R-:W-:-:S04]  /*100c0*/  VIADD R3, R3, 0x18 ;  /* 0x0000001803037836 */ /* 0x000fc80000000000 */
[C---:B------:R-:W-:Y:S02]  /*100d0*/  IMAD R7, R8.reuse, 0x8, R3 ;  /* 0x0000000808077824 */ /* 0x040fe400078e0203 */
[----:B------:R-:W-:Y:S02]  /*100e0*/  VIADD R8, R8, 0x1 ;  /* 0x0000000108087836 */ /* 0x000fe40000000000 */
[----:B------:R-:W0:Y:S03]  /*100f0*/  SYNCS.PHASECHK.TRANS64.TRYWAIT P0, [R7+URZ], R2 ;  /* 0x00000002070075a7 */ /* 0x000e26000800017f */
[----:B------:R-:W-:-:S04]  /*10100*/  ISETP.NE.AND P1, PT, R8, 0x3, PT ;  /* 0x000000030800780c */ /* 0x000fc80003f25270 */
[----:B------:R-:W-:Y:S02]  /*10110*/  SEL R5, RZ, 0x1, P1 ;  /* 0x00000001ff057807 */ /* 0x000fe40000800000 */
[----:B------:R-:W-:Y:S02]  /*10120*/  SEL R8, R8, RZ, P1 ;  /* 0x000000ff08087207 */ /* 0x000fe40000800000 */
[----:B------:R-:W-:-:S03]  /*10130*/  LOP3.LUT R5, R0, R5, RZ, 0x3c, !PT ;  /* 0x0000000500057212 */ /* 0x000fc600078e3cff */
[----:B------:R-:W-:Y:S01]  /*10140*/  IMAD R9, R8, 0x8, R3 ;  /* 0x0000000808097824 */ /* 0x000fe200078e0203 */
[----:B------:R-:W-:Y:S01]  /*10150*/  SHF.L.U32 R4, R5, 0x1f, RZ ;  /* 0x0000001f05047819 */ /* 0x000fe200000006ff */
[----:B0-----:R-:W-:Y:S06]  /*10160*/  @!P0 BRA `(.L_x_314) ;  /* 0x0000000000cc8947 */ /* 0x001fec0003800000 */
.L_x_324:
[----:B------:R-:W1:Y:S01]  /*10170*/  SYNCS.PHASECHK.TRANS64.TRYWAIT P0, [R9+URZ], R4 ;  /* 0x00000004090075a7 */ /* 0x000e62000800017f */
[----:B------:R-:W-:-:S05]  /*10180*/  VIADD R0, R8, 0x1 ;  /* 0x0000000108007836 */ /* 0x000fca0000000000 */
[----:B------:R-:W-:-:S04]  /*10190*/  ISETP.NE.AND P1, PT, R0, 0x3, PT ;  /* 0x000000030000780c */ /* 0x000fc80003f25270 */
[----:B0-----:R-:W-:Y:S02]  /*101a0*/  SEL R2, RZ, 0x1, P1 ;  /* 0x00000001ff027807 */ /* 0x001fe40000800000 */
[----:B------:R-:W-:Y:S02]  /*101b0*/  SEL R0, R0, RZ, P1 ;  /* 0x000000ff00007207 */ /* 0x000fe40000800000 */
[----:B------:R-:W-:Y:S01]  /*101c0*/  LOP3.LUT R2, R5, R2, RZ, 0x3c, !PT ;  /* 0x0000000205027212 */ /* 0x000fe200078e3cff */
[----:B-1----:R-:W-:Y:S06]  /*101d0*/  @!P0 BRA `(.L_x_315) ;  /* 0x0000000000c48947 */ /* 0x002fec0003800000 */
.L_x_325:
[----:B------:R-:W-:Y:S01]  /*101e0*/  IMAD R3, R0, 0x8, R3 ;  /* 0x0000000800037824 */ /* 0x000fe200078e0203 */
[----:B------:R-:W-:-:S07]  /*101f0*/  SHF.L.U32 R0, R2, 0x1f, RZ ;  /* 0x0000001f02007819 */ /* 0x000fce00000006ff */
.L_x_316:
[----:B-1----:R1:W2:Y:S02]  /*10200*/  SYNCS.PHASECHK.TRANS64.TRYWAIT P0, [R3+URZ], R0 ;  /* 0x00000000030075a7 */ /* 0x0022a4000800017f */
[----:B--2---:R-:W-:Y:S05]  /*10210*/  @!P0 NANOSLEEP.SYNCS 0x989680 ;  /* 0x009896800000895d */ /* 0x004fea0003900000 */
[----:B------:R-:W2:Y:S02]  /*10220*/  @!P0 SYNCS.PHASECHK.TRANS64 P0, [R3+URZ], R0 ;  /* 0x00000000030085a7 */ /* 0x000ea4000800007f */
[----:B--2---:R-:W-:Y:S05]  /*10230*/  @!P0 BRA `(.L_x_316) ;  /* 0xfffffffc00f08947 */ /* 0x004fea000383ffff */
.L_x_312:
[----:B------:R-:W-:Y:S05]  /*10240*/  BSYNC B0 ;  /* 0x0000000000007941 */ /* 0x000fea0003800000 */
.L_x_311:
[----:B------:R-:W-:Y:S05]  /*10250*/  EXIT ;  /* 0x000000000000794d */ /* 0x000fea0003800000 */
.L_x_17:
[----:B-1----:R-:W-:-:S04]  /*10260*/  IMAD.U32 R3, RZ, RZ, UR6 ;  /* 0x00000006ff037e24 */ /* 0x002fc8000f8e00ff */
[----:B------:R1:W2:Y:S03]  /*10270*/  SYNCS.PHASECHK.TRANS64.TRYWAIT P0, [R3+URZ], R0 ;  /* 0x00000000030075a7 */ /* 0x0002a6000800017f */
[----:B--2---:R-:W-:Y:S05]  /*10280*/  @!P0 NANOSLEEP.SYNCS 0x989680 ;  /* 0x009896800000895d */ /* 0x004fea0003900000 */
[----:B------:R-:W2:Y:S02]  /*10290*/  @!P0 SYNCS.PHASECHK.TRANS64 P0, [R3+URZ], R0 ;  /* 0x00000000030085a7 */ /* 0x000ea4000800007f */
[----:B--2---:R-:W-:Y:S05]  /*102a0*/  @!P0 BRA `(.L_x_17) ;  /* 0xfffffffc00ec8947 */ /* 0x004fea000383ffff */
[----:B------:R-:W-:Y:S05]  /*102b0*/  BRA `(.L_x_16) ;  /* 0xffffff18001c7947 */ /* 0x000fea000383ffff */
.L_x_23:
[----:B-----5:R2:W-:Y:S02]  /*102c0*/  STL [R1+0x80], R0 ;  /* 0x0000800001007387 */ /* 0x0205e40000100800 */
[----:B--2---:R-:W-:-:S04]  /*102d0*/  IMAD.U32 R0, RZ, RZ, UR16 ;  /* 0x00000010ff007e24 */ /* 0x004fc8000f8e00ff */
[----:B------:R2:W3:Y:S03]  /*102e0*/  SYNCS.PHASECHK.TRANS64.TRYWAIT P0, [R0+URZ], R229 ;  /* 0x000000e5000075a7 */ /* 0x0004e6000800017f */
[----:B---3--:R-:W-:Y:S05]  /*102f0*/  @!P0 NANOSLEEP.SYNCS 0x989680 ;  /* 0x009896800000895d */ /* 0x008fea0003900000 */
[----:B------:R2:W3:Y:S02]  /*10300*/  @!P0 SYNCS.PHASECHK.TRANS64 P0, [R0+URZ], R229 ;  /* 0x000000e5000085a7 */ /* 0x0004e4000800007f */
[----:B--2---:R2:W5:Y:S02]  /*10310*/  LDL.LU R0, [R1+0x80] ;  /* 0x0000800001007983 */ /* 0x0045640000300800 */
[----:B--23--:R-:W-:Y:S05]  /*10320*/  @!P0 BRA `(.L_x_23) ;  /* 0xfffffffc00e48947 */ /* 0x00cfea000383ffff */
[----:B------:R-:W-:Y:S05]  /*10330*/  BRA `(.L_x_22) ;  /* 0xffffff2800e87947 */ /* 0x000fea000383ffff */
.L_x_298:
[----:B------:R-:W-:Y:S01]  /*10340*/  BSSY B1, `(.L_x_317) ;  /* 0x0000006000017945 */ /* 0x000fe20003800000 */
[----:B------:R-:W-:-:S07]  /*10350*/  IMAD.MOV.U32 R2, RZ, RZ, -0x1 ;  /* 0xffffffffff027424 */ /* 0x000fce00078e00ff */
[----:B------:R-:W-:Y:S05]  /*10360*/  WARPSYNC.COLLECTIVE R2, `(.L_x_318) ;  /* 0x00000000020c7348 */ /* 0x000fea0003c00000 */
[----:B------:R-:W-:Y:S02]  /*10370*/  ELECT P1, UR62, PT ;  /* 0x00000000003e782f */ /* 0x000fe40003820000 */
[----:B------:R-:W-:Y:S01]  /*10380*/  MOV R2, UR62 ;  /* 0x0000003e00027c02 */ /* 0x000fe20008000f00 */
[----:B------:R-:W-:Y:S10]  /*10390*/  ENDCOLLECTIVE ;  /* 0x000000000000791b */ /* 0x000ff40003800000 */
.L_x_318:
[----:B------:R-:W-:Y:S05]  /*103a0*/  BSYNC B1 ;  /* 0x0000000000017941 */ /* 0x000fea0003800000 */
.L_x_317:
[----:B------:R-:W-:Y:S05]  /*103b0*/  BRA `(.L_x_319) ;  /* 0xfffffff000407947 */ /* 0x000fea000383ffff */
.L_x_301:
[----:B-1----:R1:W2:Y:S02]  /*103c0*/  SYNCS.PHASECHK.TRANS64.TRYWAIT P1, [R13+URZ+0x18], R4 ;  /* 0x000018040d0075a7 */ /* 0x0022a4000802017f */
[----:B--2---:R-:W-:Y:S05]  /*103d0*/  @!P1 NANOSLEEP.SYNCS 0x989680 ;  /* 0x009896800000995d */ /* 0x004fea0003900000 */
[----:B------:R-:W2:Y:S02]  /*103e0*/  @!P1 SYNCS.PHASECHK.TRANS64 P1, [R13+URZ+0x18], R4 ;  /* 0x000018040d0095a7 */ /* 0x000ea4000802007f */
[----:B--2---:R-:W-:Y:S05]  /*103f0*/  @!P1 BRA `(.L_x_301) ;  /* 0xfffffffc00f09947 */ /* 0x004fea000383ffff */
[----:B------:R-:W-:Y:S05]  /*10400*/  BRA `(.L_x_320) ;  /* 0xfffffff000747947 */ /* 0x000fea000383ffff */
.L_x_310:
[----:B------:R-:W-:Y:S01]  /*10410*/  BSSY B0, `(.L_x_321) ;  /* 0x0000006000007945 */ /* 0x000fe20003800000 */
[----:B------:R-:W-:-:S07]  /*10420*/  IMAD.MOV.U32 R2, RZ, RZ, -0x1 ;  /* 0xffffffffff027424 */ /* 0x000fce00078e00ff */
[----:B------:R-:W-:Y:S05]  /*10430*/  WARPSYNC.COLLECTIVE R2, `(.L_x_322) ;  /* 0x00000000020c7348 */ /* 0x000fea0003c00000 */
[----:B------:R-:W-:Y:S02]  /*10440*/  ELECT P1, UR62, PT ;  /* 0x00000000003e782f */ /* 0x000fe40003820000 */
[----:B------:R-:W-:Y:S01]  /*10450*/  MOV R2, UR62 ;  /* 0x0000003e00027c02 */ /* 0x000fe20008000f00 */
[----:B------:R-:W-:Y:S10]  /*10460*/  ENDCOLLECTIVE ;  /* 0x000000000000791b */ /* 0x000ff40003800000 */
.L_x_322:
[----:B------:R-:W-:Y:S05]  /*10470*/  BSYNC B0 ;  /* 0x0000000000007941 */ /* 0x000fea0003800000 */
.L_x_321:
[----:B------:R-:W-:Y:S01]  /*10480*/  PLOP3.LUT P0, PT, P1, PT, PT, 0x80, 0x0 ;  /* 0x000000000000781c */ /* 0x000fe20000f0f070 */
[----:B------:R-:W-:-:S12]  /*10490*/  BRA `(.L_x_323) ;  /* 0xfffffff800dc7947 */ /* 0x000fd8000383ffff */
.L_x_314:
[----:B0-----:R0:W1:Y:S02]  /*104a0*/  SYNCS.PHASECHK.TRANS64.TRYWAIT P0, [R7+URZ], R2 ;  /* 0x00000002070075a7 */ /* 0x001064000800017f */
[----:B-1----:R-:W-:Y:S05]  /*104b0*/  @!P0 NANOSLEEP.SYNCS 0x989680 ;  /* 0x009896800000895d */ /* 0x002fea0003900000 */
[----:B------:R-:W1:Y:S02]  /*104c0*/  @!P0 SYNCS.PHASECHK.TRANS64 P0, [R7+URZ], R2 ;  /* 0x00000002070085a7 */ /* 0x000e64000800007f */
[----:B-1----:R-:W-:Y:S05]  /*104d0*/  @!P0 BRA `(.L_x_314) ;  /* 0xfffffffc00f08947 */ /* 0x002fea000383ffff */
[----:B------:R-:W-:Y:S05]  /*104e0*/  BRA `(.L_x_324) ;  /* 0xfffffffc00207947 */ /* 0x000fea000383ffff */
.L_x_315:
[----:B0-----:R0:W1:Y:S02]  /*104f0*/  SYNCS.PHASECHK.TRANS64.TRYWAIT P0, [R9+URZ], R4 ;  /* 0x00000004090075a7 */ /* 0x001064000800017f */
[----:B-1----:R-:W-:Y:S05]  /*10500*/  @!P0 NANOSLEEP.SYNCS 0x989680 ;  /* 0x009896800000895d */ /* 0x002fea0003900000 */
[----:B------:R-:W1:Y:S02]  /*10510*/  @!P0 SYNCS.PHASECHK.TRANS64 P0, [R9+URZ], R4 ;  /* 0x00000004090085a7 */ /* 0x000e64000800007f */
[----:B-1----:R-:W-:Y:S05]  /*10520*/  @!P0 BRA `(.L_x_315) ;  /* 0xfffffffc00f08947 */ /* 0x002fea000383ffff */
[----:B------:R-:W-:Y:S05]  /*10530*/  BRA `(.L_x_325) ;  /* 0xfffffffc00287947 */ /* 0x000fea000383ffff */
.L_x_326:
[----:B------:R-:W-:-:S00]  /*10540*/  BRA `(.L_x_326) ;  /* 0xfffffffc00fc7947 */ /* 0x000fc0000383ffff */
[----:B------:R-:W-:-:S00]  /*10550*/  NOP ;  /* 0x0000000000007918 */ /* 0x000fc00000000000 */
        /* <DEDUP_REMOVED lines=10> */
.L_x_327:


//--------------------- .nv.shared._ZN7cutlass13device_kernelINS_4gemm6kernel13GemmUniversalIN4cute5tupleIJiiiiEEENS1_10collective13CollectiveMmaINS1_37MainloopSm90TmaGmmaWarpSpecializedFP8ILi3ENS5_IJNS4_1CILi1EEESB_SB_EEENS1_35KernelTmaWarpSpecializedCooperativeEEENS5_IJNSA_ILi256EEENSA_ILi128EEESG_EEENS_12float_e4m3_tENS5_IJlSB_lEEESI_SJ_NS4_8TiledMMAINS4_8MMA_AtomIJNS4_4SM904GMMA31MMA_64x128x32_F32E4M3E4M3_SS_TNILNSN_7ScaleInE1ELSP_1EEEEEENS4_6LayoutINS5_IJNSA_ILi2EEESB_SB_EEENS5_IJSB_NSA_ILi0EEESV_EEEEENS5_IJNS4_10UnderscoreESY_SY_EEEEENS4_13SM90_TMA_LOADENS4_14ComposedLayoutINS4_7SwizzleILi3ELi4ELi3EEENS4_18smem_ptr_flag_bitsILi8EEENSS_INS5_IJNSA_ILi8EEESG_EEENS5_IJSG_SB_EEEEEEEvNS4_8identityES11_S1B_vS1C_EENS_8epilogue10collective6detail29Sm90TmaWarpSpecializedAdapterINS1F_15DefaultEpilogueISI_SJ_SJ_NS1E_6thread17LinearCombinationISI_Li1EffLNS1J_9ScaleType4KindE0ELNS_15FloatRoundStyleE2ESI_EENS1_15EpilogueDefaultEEEEEvvEEEEvNT_6ParamsE --------------------------
	.section	.nv.shared._ZN7cutlass13device_kernelINS_4gemm6kernel13GemmUniversalIN4cute5tupleIJiiiiEEENS1_10collective13CollectiveMmaINS1_37MainloopSm90TmaGmmaWarpSpecializedFP8ILi3ENS5_IJNS4_1CILi1EEESB_SB_EEENS1_35KernelTmaWarpSpecializedCooperativeEEENS5_IJNSA_ILi256EEENSA_ILi128EEESG_EEENS_12float_e4m3_tENS5_IJlSB_lEEESI_SJ_NS4_8TiledMMAINS4_8MMA_AtomIJNS4_4SM904GMMA31MMA_64x128x32_F32E4M3E4M3_SS_TNILNSN_7ScaleInE1ELSP_1EEEEEENS4_6LayoutINS5_IJNSA_ILi2EEESB_SB_EEENS5_IJSB_NSA_ILi0EEESV_EEEEENS5_IJNS4_10UnderscoreESY_SY_EEEEENS4_13SM90_TMA_LOADENS4_14ComposedLayoutINS4_7SwizzleILi3ELi4ELi3EEENS4_18smem_ptr_flag_bitsILi8EEENSS_INS5_IJNSA_ILi8EEESG_EEENS5_IJSG_SB_EEEEEEEvNS4_8identityES11_S1B_vS1C_EENS_8epilogue10collective6detail29Sm90TmaWarpSpecializedAdapterINS1F_15DefaultEpilogueISI_SJ_SJ_NS1E_6thread17LinearCombinationISI_Li1EffLNS1J_9ScaleType4KindE0ELNS_15FloatRoundStyleE2ESI_EENS1_15EpilogueDefaultEEEEEvvEEEEvNT_6ParamsE,"aw",@nobits
	.sectionflags	@""
	.align	16
	.zero		1024


//--------------------- .nv.shared.reserved.0     --------------------------
	.section	.nv.shared.reserved.0,"aw",@nobits
	.weak		__nv_reservedSMEM_offset_0_alias
	.size		__nv_reservedSMEM_offset_0_alias, 0, 0
	.other		__nv_reservedSMEM_offset_0_alias,@"STO_CUDA_RESERVED_SHARED STV_DEFAULT"
__nv_reservedSMEM_offset_0_alias:
	.zero		0


//--------------------- .nv.global                --------------------------
	.section	.nv.global,"aw",@nobits
.nv.global:
	.type		_ZN40_INTERNAL_d7362e58_4_k_cu_487a287a_259034cute1_E,@object
	.size		_ZN40_INTERNAL_d7362e58_4_k_cu_487a287a_259034cute1_E,(_ZN40_INTERNAL_d7362e58_4_k_cu_487a287a_259034cuda3std3__45__cpo6cbeginE - _ZN40_INTERNAL_d7362e58_4_k_cu_487a287a_259034cute1_E)
_ZN40_INTERNAL_d7362e58_4_k_cu_487a287a_259034cute1_E:
	.zero		1
	.type		_ZN40_INTERNAL_d7362e58_4_k_cu_487a287a_259034cuda3std3__45__cpo6cbeginE,@object
	.size		_ZN40_INTERNAL_d7362e58_4_k_cu_487a287a_259034cuda3std3__45__cpo6cbeginE,(_ZN40_INTERNAL_d7362e58_4_k_cu_487a287a_259034cuda3std3__48in_placeE - _ZN40_INTERNAL_d7362e58_4_k_cu_487a287a_259034cuda3std3__45__cpo6cbeginE)
_ZN40_INTERNAL_d7362e58_4_k_cu_487a287a_259034cuda3std3__45__cpo6cbeginE:
	.zero		1
	.type		_ZN40_INTERNAL_d7362e58_4_k_cu_487a287a_259034cuda3std3__48in_placeE,@object
	.size		_ZN40_INTERNAL_d7362e58_4_k_cu_487a287a_259034cuda3std3__48in_placeE,(_ZN40_INTERNAL_d7362e58_4_k_cu_487a287a_259034cuda3std6ranges3__45__cpo9iter_moveE - _ZN40_INTERNAL_d7362e58_4_k_cu_487a287a_259034cuda3std3__48in_placeE)
_ZN40_INTERNAL_d7362e58_4_k_cu_487a287a_259034cuda3std3__48in_placeE:
	.zero		1
	.type		_ZN40_INTERNAL_d7362e58_4_k_cu_487a287a_259034cuda3std6ranges3__45__cpo9iter_moveE,@object
	.size		_ZN40_INTERNAL_d7362e58_4_k_cu_487a287a_259034cuda3std6ranges3__45__cpo9iter_moveE,(_ZN40_INTERNAL_d7362e58_4_k_cu_487a287a_259034cuda3std3__45__cpo5beginE - _ZN40_INTERNAL_d7362e58_4_k_cu_487a287a_259034cuda3std6ranges3__45__cpo9iter_moveE)
_ZN40_INTERNAL_d7362e58_4_k_cu_487a287a_259034cuda3std6ranges3__45__cpo9iter_moveE:
	.zero		1
	.type		_ZN40_INTERNAL_d7362e58_4_k_cu_487a287a_259034cuda3std3__45__cpo5beginE,@object
	.size		_ZN40_INTERNAL_d7362e58_4_k_cu_487a287a_259034cuda3std3__45__cpo5beginE,(_ZN40_INTERNAL_d7362e58_4_k_cu_487a287a_259034cuda3std3__442_GLOBAL__N__d7362e58_4_k_cu_487a287a_259036ignoreE - _ZN40_INTERNAL_d7362e58_4_k_cu_487a287a_259034cuda3std3__45__cpo5beginE)
_ZN40_INTERNAL_d7362e58_4_k_cu_487a287a_259034cuda3std3__45__cpo5beginE:
	.zero		1
	.type		_ZN40_INTERNAL_d7362e58_4_k_cu_487a287a_259034cuda3std3__442_GLOBAL__N__d7362e58_4_k_cu_487a287a_259036ignoreE,@object
	.size		_ZN40_INTERNAL_d7362e58_4_k_cu_487a287a_259034cuda3std3__442_GLOBAL__N__d7362e58_4_k_cu_487a287a_259036ignoreE,(_ZN40_INTERNAL_d7362e58_4_k_cu_487a287a_259034cute7productE - _ZN40_INTERNAL_d7362e58_4_k_cu_487a287a_259034cuda3std3__442_GLOBAL__N__d7362e58_4_k_cu_487a287a_259036ignoreE)
_ZN40_INTERNAL_d7362e58_4_k_cu_487a287a_259034cuda3std3__442_GLOBAL__N__d7362e58_4_k_cu_487a287a_259036ignoreE:
	.zero		1
	.type		_ZN40_INTERNAL_d7362e58_4_k_cu_487a287a_259034cute7productE,@object
	.size		_ZN40_INTERNAL_d7362e58_4_k_cu_487a287a_259034cute7productE,(_ZN40_INTERNAL_d7362e58_4_k_cu_487a287a_259034cuda3std3__45__cpo3endE - _ZN40_INTERNAL_d7362e58_4_k_cu_487a287a_259034cute7productE)
_ZN40_INTERNAL_d7362e58_4_k_cu_487a287a_259034cute7productE:
	.zero		1
	.type		_ZN40_INTERNAL_d7362e58_4_k_cu_487a287a_259034cuda3std3__45__cpo3endE,@object
	.size		_ZN40_INTERNAL_d7362e58_4_k_cu_487a287a_259034cuda3std3__45__cpo3endE,(_ZN40_INTERNAL_d7362e58_4_k_cu_487a287a_259034cuda3std3__419piecewise_constructE - _ZN40_INTERNAL_d7362e58_4_k_cu_487a287a_259034cuda3std3__45__cpo3endE)
_ZN40_INTERNAL_d7362e58_4_k_cu_487a287a_259034cuda3std3__45__cpo3endE:
	.zero		1
	.type		_ZN40_INTERNAL_d7362e58_4_k_cu_487a287a_259034cuda3std3__419piecewise_constructE,@object
	.size		_ZN40_INTERNAL_d7362e58_4_k_cu_487a287a_259034cuda3std3__419piecewise_constructE,(_ZN40_INTERNAL_d7362e58_4_k_cu_487a287a_259034cuda3std3__45__cpo4cendE - _ZN40_INTERNAL_d7362e58_4_k_cu_487a287a_259034cuda3std3__419piecewise_constructE)
_ZN40_INTERNAL_d7362e58_4_k_cu_487a287a_259034cuda3std3__419piecewise_constructE:
	.zero		1
	.type		_ZN40_INTERNAL_d7362e58_4_k_cu_487a287a_259034cuda3std3__45__cpo4cendE,@object
	.size		_ZN40_INTERNAL_d7362e58_4_k_cu_487a287a_259034cuda3std3__45__cpo4cendE,(_ZN40_INTERNAL_d7362e58_4_k_cu_487a287a_259034cuda3std6ranges3__45__cpo4swapE - _ZN40_INTERNAL_d7362e58_4_k_cu_487a287a_259034cuda3std3__45__cpo4cendE)
_ZN40_INTERNAL_d7362e58_4_k_cu_487a287a_259034cuda3std3__45__cpo4cendE:
	.zero		1
	.type		_ZN40_INTERNAL_d7362e58_4_k_cu_487a287a_259034cuda3std6ranges3__45__cpo4swapE,@object
	.size		_ZN40_INTERNAL_d7362e58_4_k_cu_487a287a_259034cuda3std6ranges3__45__cpo4swapE,(.L_7 - _ZN40_INTERNAL_d7362e58_4_k_cu_487a287a_259034cuda3std6ranges3__45__cpo4swapE)
_ZN40_INTERNAL_d7362e58_4_k_cu_487a287a_259034cuda3std6ranges3__45__cpo4swapE:
	.zero		1
.L_7:


//--------------------- .nv.constant0._ZN7cutlass13device_kernelINS_4gemm6kernel13GemmUniversalIN4cute5tupleIJiiiiEEENS1_10collective13CollectiveMmaINS1_37MainloopSm90TmaGmmaWarpSpecializedFP8ILi3ENS5_IJNS4_1CILi1EEESB_SB_EEENS1_35KernelTmaWarpSpecializedCooperativeEEENS5_IJNSA_ILi256EEENSA_ILi128EEESG_EEENS_12float_e4m3_tENS5_IJlSB_lEEESI_SJ_NS4_8TiledMMAINS4_8MMA_AtomIJNS4_4SM904GMMA31MMA_64x128x32_F32E4M3E4M3_SS_TNILNSN_7ScaleInE1ELSP_1EEEEEENS4_6LayoutINS5_IJNSA_ILi2EEESB_SB_EEENS5_IJSB_NSA_ILi0EEESV_EEEEENS5_IJNS4_10UnderscoreESY_SY_EEEEENS4_13SM90_TMA_LOADENS4_14ComposedLayoutINS4_7SwizzleILi3ELi4ELi3EEENS4_18smem_ptr_flag_bitsILi8EEENSS_INS5_IJNSA_ILi8EEESG_EEENS5_IJSG_SB_EEEEEEEvNS4_8identityES11_S1B_vS1C_EENS_8epilogue10collective6detail29Sm90TmaWarpSpecializedAdapterINS1F_15DefaultEpilogueISI_SJ_SJ_NS1E_6thread17LinearCombinationISI_Li1EffLNS1J_9ScaleType4KindE0ELNS_15FloatRoundStyleE2ESI_EENS1_15EpilogueDefaultEEEEEvvEEEEvNT_6ParamsE --------------------------
	.section	.nv.constant0._ZN7cutlass13device_kernelINS_4gemm6kernel13GemmUniversalIN4cute5tupleIJiiiiEEENS1_10collective13CollectiveMmaINS1_37MainloopSm90TmaGmmaWarpSpecializedFP8ILi3ENS5_IJNS4_1CILi1EEESB_SB_EEENS1_35KernelTmaWarpSpecializedCooperativeEEENS5_IJNSA_ILi256EEENSA_ILi128EEESG_EEENS_12float_e4m3_tENS5_IJlSB_lEEESI_SJ_NS4_8TiledMMAINS4_8MMA_AtomIJNS4_4SM904GMMA31MMA_64x128x32_F32E4M3E4M3_SS_TNILNSN_7ScaleInE1ELSP_1EEEEEENS4_6LayoutINS5_IJNSA_ILi2EEESB_SB_EEENS5_IJSB_NSA_ILi0EEESV_EEEEENS5_IJNS4_10UnderscoreESY_SY_EEEEENS4_13SM90_TMA_LOADENS4_14ComposedLayoutINS4_7SwizzleILi3ELi4ELi3EEENS4_18smem_ptr_flag_bitsILi8EEENSS_INS5_IJNSA_ILi8EEESG_EEENS5_IJSG_SB_EEEEEEEvNS4_8identityES11_S1B_vS1C_EENS_8epilogue10collective6detail29Sm90TmaWarpSpecializedAdapterINS1F_15DefaultEpilogueISI_SJ_SJ_NS1E_6thread17LinearCombinationISI_Li1EffLNS1J_9ScaleType4KindE0ELNS_15FloatRoundStyleE2ESI_EENS1_15EpilogueDefaultEEEEEvvEEEEvNT_6ParamsE,"a",@progbits
	.sectionflags	@""
	.align	4
.nv.constant0._ZN7cutlass13device_kernelINS_4gemm6kernel13GemmUniversalIN4cute5tupleIJiiiiEEENS1_10collective13CollectiveMmaINS1_37MainloopSm90TmaGmmaWarpSpecializedFP8ILi3ENS5_IJNS4_1CILi1EEESB_SB_EEENS1_35KernelTmaWarpSpecializedCooperativeEEENS5_IJNSA_ILi256EEENSA_ILi128EEESG_EEENS_12float_e4m3_tENS5_IJlSB_lEEESI_SJ_NS4_8TiledMMAINS4_8MMA_AtomIJNS4_4SM904GMMA31MMA_64x128x32_F32E4M3E4M3_SS_TNILNSN_7ScaleInE1ELSP_1EEEEEENS4_6LayoutINS5_IJNSA_ILi2EEESB_SB_EEENS5_IJSB_NSA_ILi0EEESV_EEEEENS5_IJNS4_10UnderscoreESY_SY_EEEEENS4_13SM90_TMA_LOADENS4_14ComposedLayoutINS4_7SwizzleILi3ELi4ELi3EEENS4_18smem_ptr_flag_bitsILi8EEENSS_INS5_IJNSA_ILi8EEESG_EEENS5_IJSG_SB_EEEEEEEvNS4_8identityES11_S1B_vS1C_EENS_8epilogue10collective6detail29Sm90TmaWarpSpecializedAdapterINS1F_15DefaultEpilogueISI_SJ_SJ_NS1E_6thread17LinearCombinationISI_Li1EffLNS1J_9ScaleType4KindE0ELNS_15FloatRoundStyleE2ESI_EENS1_15EpilogueDefaultEEEEEvvEEEEvNT_6ParamsE:
	.zero		1664


//--------------------- SYMBOLS --------------------------

	.type		.nv.reservedSmem.offset0,@object
	.size		.nv.reservedSmem.offset0,0x4
